//
// Generated by NVIDIA NVVM Compiler
//
// Compiler Build ID: CL-36424714
// Cuda compilation tools, release 13.0, V13.0.88
// Based on NVVM 20.0.0
//

.version 9.0
.target sm_100
.address_size 64

	// .globl	_Z17compute_distancesPKfS0_Pfiii

.visible .entry _Z17compute_distancesPKfS0_Pfiii(
	.param .u64 .ptr .align 1 _Z17compute_distancesPKfS0_Pfiii_param_0,
	.param .u64 .ptr .align 1 _Z17compute_distancesPKfS0_Pfiii_param_1,
	.param .u64 .ptr .align 1 _Z17compute_distancesPKfS0_Pfiii_param_2,
	.param .u32 _Z17compute_distancesPKfS0_Pfiii_param_3,
	.param .u32 _Z17compute_distancesPKfS0_Pfiii_param_4,
	.param .u32 _Z17compute_distancesPKfS0_Pfiii_param_5
)
{
	.reg .pred 	%p<21>;
	.reg .b32 	%r<68>;
	.reg .b32 	%f<83>;
	.reg .b64 	%rd<48>;

	ld.param.u64 	%rd8, [_Z17compute_distancesPKfS0_Pfiii_param_0];
	ld.param.u64 	%rd9, [_Z17compute_distancesPKfS0_Pfiii_param_1];
	ld.param.u64 	%rd10, [_Z17compute_distancesPKfS0_Pfiii_param_2];
	ld.param.u32 	%r34, [_Z17compute_distancesPKfS0_Pfiii_param_3];
	ld.param.u32 	%r32, [_Z17compute_distancesPKfS0_Pfiii_param_4];
	ld.param.u32 	%r33, [_Z17compute_distancesPKfS0_Pfiii_param_5];
	cvta.to.global.u64 	%rd1, %rd9;
	cvta.to.global.u64 	%rd2, %rd8;
	cvta.to.global.u64 	%rd3, %rd10;
	mov.u32 	%r35, %ctaid.x;
	mov.u32 	%r36, %ntid.x;
	mov.u32 	%r37, %tid.x;
	mad.lo.s32 	%r1, %r35, %r36, %r37;
	setp.ge.s32 	%p1, %r1, %r34;
	setp.lt.s32 	%p2, %r33, 1;
	or.pred  	%p3, %p1, %p2;
	@%p3 bra 	$L__BB0_26;
	setp.lt.s32 	%p4, %r32, 1;
	mul.lo.s32 	%r2, %r32, %r1;
	mul.lo.s32 	%r3, %r33, %r1;
	@%p4 bra 	$L__BB0_15;
	and.b32  	%r4, %r32, 7;
	add.s32 	%r5, %r4, -1;
	and.b32  	%r6, %r32, 3;
	and.b32  	%r7, %r32, 2147483640;
	and.b32  	%r8, %r32, 1;
	neg.s32 	%r9, %r7;
	add.s64 	%rd4, %rd2, 16;
	mov.b32 	%r58, 0;
$L__BB0_3:
	setp.lt.u32 	%p13, %r32, 8;
	mul.lo.s32 	%r11, %r58, %r32;
	mov.f32 	%f82, 0f00000000;
	mov.b32 	%r62, 0;
	@%p13 bra 	$L__BB0_6;
	mul.wide.u32 	%rd19, %r11, 4;
	add.s64 	%rd20, %rd1, %rd19;
	add.s64 	%rd47, %rd20, 16;
	mov.f32 	%f82, 0f00000000;
	mov.u32 	%r59, %r2;
	mov.u32 	%r60, %r9;
$L__BB0_5:
	.pragma "nounroll";
	mul.wide.s32 	%rd21, %r59, 4;
	add.s64 	%rd22, %rd4, %rd21;
	ld.global.f32 	%f16, [%rd22+-16];
	ld.global.f32 	%f17, [%rd47+-16];
	sub.f32 	%f18, %f16, %f17;
	fma.rn.f32 	%f19, %f18, %f18, %f82;
	ld.global.f32 	%f20, [%rd22+-12];
	ld.global.f32 	%f21, [%rd47+-12];
	sub.f32 	%f22, %f20, %f21;
	fma.rn.f32 	%f23, %f22, %f22, %f19;
	ld.global.f32 	%f24, [%rd22+-8];
	ld.global.f32 	%f25, [%rd47+-8];
	sub.f32 	%f26, %f24, %f25;
	fma.rn.f32 	%f27, %f26, %f26, %f23;
	ld.global.f32 	%f28, [%rd22+-4];
	ld.global.f32 	%f29, [%rd47+-4];
	sub.f32 	%f30, %f28, %f29;
	fma.rn.f32 	%f31, %f30, %f30, %f27;
	ld.global.f32 	%f32, [%rd22];
	ld.global.f32 	%f33, [%rd47];
	sub.f32 	%f34, %f32, %f33;
	fma.rn.f32 	%f35, %f34, %f34, %f31;
	ld.global.f32 	%f36, [%rd22+4];
	ld.global.f32 	%f37, [%rd47+4];
	sub.f32 	%f38, %f36, %f37;
	fma.rn.f32 	%f39, %f38, %f38, %f35;
	ld.global.f32 	%f40, [%rd22+8];
	ld.global.f32 	%f41, [%rd47+8];
	sub.f32 	%f42, %f40, %f41;
	fma.rn.f32 	%f43, %f42, %f42, %f39;
	ld.global.f32 	%f44, [%rd22+12];
	ld.global.f32 	%f45, [%rd47+12];
	sub.f32 	%f46, %f44, %f45;
	fma.rn.f32 	%f82, %f46, %f46, %f43;
	add.s32 	%r60, %r60, 8;
	add.s32 	%r59, %r59, 8;
	add.s64 	%rd47, %rd47, 32;
	setp.ne.s32 	%p14, %r60, 0;
	mov.u32 	%r62, %r7;
	@%p14 bra 	$L__BB0_5;
$L__BB0_6:
	setp.eq.s32 	%p15, %r4, 0;
	@%p15 bra 	$L__BB0_14;
	setp.lt.u32 	%p16, %r5, 3;
	@%p16 bra 	$L__BB0_9;
	add.s32 	%r51, %r62, %r2;
	mul.wide.s32 	%rd23, %r51, 4;
	add.s64 	%rd24, %rd2, %rd23;
	ld.global.f32 	%f48, [%rd24];
	add.s32 	%r52, %r62, %r11;
	mul.wide.u32 	%rd25, %r52, 4;
	add.s64 	%rd26, %rd1, %rd25;
	ld.global.f32 	%f49, [%rd26];
	sub.f32 	%f50, %f48, %f49;
	fma.rn.f32 	%f51, %f50, %f50, %f82;
	ld.global.f32 	%f52, [%rd24+4];
	cvt.u64.u32 	%rd27, %r11;
	cvt.u64.u32 	%rd28, %r62;
	add.s64 	%rd29, %rd28, %rd27;
	shl.b64 	%rd30, %rd29, 2;
	add.s64 	%rd31, %rd1, %rd30;
	ld.global.f32 	%f53, [%rd31+4];
	sub.f32 	%f54, %f52, %f53;
	fma.rn.f32 	%f55, %f54, %f54, %f51;
	ld.global.f32 	%f56, [%rd24+8];
	ld.global.f32 	%f57, [%rd31+8];
	sub.f32 	%f58, %f56, %f57;
	fma.rn.f32 	%f59, %f58, %f58, %f55;
	ld.global.f32 	%f60, [%rd24+12];
	ld.global.f32 	%f61, [%rd31+12];
	sub.f32 	%f62, %f60, %f61;
	fma.rn.f32 	%f82, %f62, %f62, %f59;
	add.s32 	%r62, %r62, 4;
$L__BB0_9:
	setp.eq.s32 	%p17, %r6, 0;
	@%p17 bra 	$L__BB0_14;
	setp.eq.s32 	%p18, %r6, 1;
	@%p18 bra 	$L__BB0_12;
	add.s32 	%r53, %r62, %r2;
	mul.wide.s32 	%rd32, %r53, 4;
	add.s64 	%rd33, %rd2, %rd32;
	ld.global.f32 	%f64, [%rd33];
	add.s32 	%r54, %r62, %r11;
	mul.wide.u32 	%rd34, %r54, 4;
	add.s64 	%rd35, %rd1, %rd34;
	ld.global.f32 	%f65, [%rd35];
	sub.f32 	%f66, %f64, %f65;
	fma.rn.f32 	%f67, %f66, %f66, %f82;
	ld.global.f32 	%f68, [%rd33+4];
	cvt.u64.u32 	%rd36, %r11;
	cvt.u64.u32 	%rd37, %r62;
	add.s64 	%rd38, %rd37, %rd36;
	shl.b64 	%rd39, %rd38, 2;
	add.s64 	%rd40, %rd1, %rd39;
	ld.global.f32 	%f69, [%rd40+4];
	sub.f32 	%f70, %f68, %f69;
	fma.rn.f32 	%f82, %f70, %f70, %f67;
	add.s32 	%r62, %r62, 2;
$L__BB0_12:
	setp.eq.s32 	%p19, %r8, 0;
	@%p19 bra 	$L__BB0_14;
	add.s32 	%r55, %r62, %r2;
	mul.wide.s32 	%rd41, %r55, 4;
	add.s64 	%rd42, %rd2, %rd41;
	ld.global.f32 	%f71, [%rd42];
	add.s32 	%r56, %r62, %r11;
	mul.wide.u32 	%rd43, %r56, 4;
	add.s64 	%rd44, %rd1, %rd43;
	ld.global.f32 	%f72, [%rd44];
	sub.f32 	%f73, %f71, %f72;
	fma.rn.f32 	%f82, %f73, %f73, %f82;
$L__BB0_14:
	sqrt.rn.f32 	%f74, %f82;
	add.s32 	%r57, %r58, %r3;
	mul.wide.s32 	%rd45, %r57, 4;
	add.s64 	%rd46, %rd3, %rd45;
	st.global.f32 	[%rd46], %f74;
	add.s32 	%r58, %r58, 1;
	setp.eq.s32 	%p20, %r58, %r33;
	@%p20 bra 	$L__BB0_26;
	bra.uni 	$L__BB0_3;
$L__BB0_15:
	and.b32  	%r22, %r33, 7;
	setp.lt.u32 	%p5, %r33, 8;
	mov.b32 	%r66, 0;
	@%p5 bra 	$L__BB0_18;
	and.b32  	%r66, %r33, 2147483640;
	mov.b32 	%r64, 0;
$L__BB0_17:
	.pragma "nounroll";
	add.s32 	%r40, %r64, %r3;
	mul.wide.s32 	%rd11, %r40, 4;
	add.s64 	%rd12, %rd3, %rd11;
	mov.b32 	%r41, 0;
	st.global.u32 	[%rd12], %r41;
	st.global.u32 	[%rd12+4], %r41;
	st.global.u32 	[%rd12+8], %r41;
	st.global.u32 	[%rd12+12], %r41;
	st.global.u32 	[%rd12+16], %r41;
	st.global.u32 	[%rd12+20], %r41;
	st.global.u32 	[%rd12+24], %r41;
	st.global.u32 	[%rd12+28], %r41;
	add.s32 	%r64, %r64, 8;
	setp.ne.s32 	%p6, %r64, %r66;
	@%p6 bra 	$L__BB0_17;
$L__BB0_18:
	setp.eq.s32 	%p7, %r22, 0;
	@%p7 bra 	$L__BB0_26;
	and.b32  	%r27, %r33, 3;
	setp.lt.u32 	%p8, %r22, 4;
	@%p8 bra 	$L__BB0_21;
	add.s32 	%r42, %r66, %r3;
	mul.wide.s32 	%rd13, %r42, 4;
	add.s64 	%rd14, %rd3, %rd13;
	mov.b32 	%r43, 0;
	st.global.u32 	[%rd14], %r43;
	st.global.u32 	[%rd14+4], %r43;
	st.global.u32 	[%rd14+8], %r43;
	st.global.u32 	[%rd14+12], %r43;
	add.s32 	%r66, %r66, 4;
$L__BB0_21:
	setp.eq.s32 	%p9, %r27, 0;
	@%p9 bra 	$L__BB0_26;
	setp.eq.s32 	%p10, %r27, 1;
	@%p10 bra 	$L__BB0_24;
	add.s32 	%r44, %r66, %r3;
	mul.wide.s32 	%rd15, %r44, 4;
	add.s64 	%rd16, %rd3, %rd15;
	mov.b32 	%r45, 0;
	st.global.u32 	[%rd16], %r45;
	st.global.u32 	[%rd16+4], %r45;
	add.s32 	%r66, %r66, 2;
$L__BB0_24:
	and.b32  	%r46, %r33, 1;
	setp.eq.b32 	%p11, %r46, 1;
	not.pred 	%p12, %p11;
	@%p12 bra 	$L__BB0_26;
	add.s32 	%r47, %r66, %r3;
	mul.wide.s32 	%rd17, %r47, 4;
	add.s64 	%rd18, %rd3, %rd17;
	mov.b32 	%r48, 0;
	st.global.u32 	[%rd18], %r48;
$L__BB0_26:
	ret;

}
	// .globl	_Z15assign_clustersPKfPiii
.visible .entry _Z15assign_clustersPKfPiii(
	.param .u64 .ptr .align 1 _Z15assign_clustersPKfPiii_param_0,
	.param .u64 .ptr .align 1 _Z15assign_clustersPKfPiii_param_1,
	.param .u32 _Z15assign_clustersPKfPiii_param_2,
	.param .u32 _Z15assign_clustersPKfPiii_param_3
)
{
	.reg .pred 	%p<40>;
	.reg .b32 	%r<112>;
	.reg .b32 	%f<70>;
	.reg .b64 	%rd<19>;

	ld.param.u64 	%rd4, [_Z15assign_clustersPKfPiii_param_0];
	ld.param.u64 	%rd5, [_Z15assign_clustersPKfPiii_param_1];
	ld.param.u32 	%r35, [_Z15assign_clustersPKfPiii_param_2];
	ld.param.u32 	%r34, [_Z15assign_clustersPKfPiii_param_3];
	mov.u32 	%r36, %ctaid.x;
	mov.u32 	%r37, %ntid.x;
	mov.u32 	%r38, %tid.x;
	mad.lo.s32 	%r1, %r36, %r37, %r38;
	setp.ge.s32 	%p1, %r1, %r35;
	@%p1 bra 	$L__BB1_16;
	cvta.to.global.u64 	%rd1, %rd4;
	mul.lo.s32 	%r2, %r34, %r1;
	setp.lt.s32 	%p2, %r34, 2;
	mov.b32 	%r111, 0;
	@%p2 bra 	$L__BB1_15;
	mul.wide.s32 	%rd6, %r2, 4;
	add.s64 	%rd2, %rd1, %rd6;
	ld.global.f32 	%f67, [%rd2];
	add.s32 	%r3, %r34, -1;
	add.s32 	%r43, %r34, -2;
	and.b32  	%r4, %r3, 15;
	setp.lt.u32 	%p3, %r43, 15;
	mov.b32 	%r111, 0;
	mov.b32 	%r103, 1;
	@%p3 bra 	$L__BB1_6;
	and.b32  	%r5, %r3, -16;
	mov.b32 	%r97, 0;
	mov.u32 	%r111, %r97;
$L__BB1_4:
	.pragma "nounroll";
	add.s32 	%r45, %r97, 1;
	mul.wide.s32 	%rd7, %r45, 4;
	add.s64 	%rd8, %rd2, %rd7;
	ld.global.f32 	%f11, [%rd8];
	setp.lt.f32 	%p4, %f11, %f67;
	selp.f32 	%f12, %f11, %f67, %p4;
	selp.b32 	%r46, %r45, %r111, %p4;
	ld.global.f32 	%f13, [%rd8+4];
	setp.lt.f32 	%p5, %f13, %f12;
	selp.f32 	%f14, %f13, %f12, %p5;
	add.s32 	%r47, %r97, 2;
	selp.b32 	%r48, %r47, %r46, %p5;
	ld.global.f32 	%f15, [%rd8+8];
	setp.lt.f32 	%p6, %f15, %f14;
	selp.f32 	%f16, %f15, %f14, %p6;
	add.s32 	%r49, %r97, 3;
	selp.b32 	%r50, %r49, %r48, %p6;
	ld.global.f32 	%f17, [%rd8+12];
	setp.lt.f32 	%p7, %f17, %f16;
	selp.f32 	%f18, %f17, %f16, %p7;
	add.s32 	%r51, %r97, 4;
	selp.b32 	%r52, %r51, %r50, %p7;
	ld.global.f32 	%f19, [%rd8+16];
	setp.lt.f32 	%p8, %f19, %f18;
	selp.f32 	%f20, %f19, %f18, %p8;
	add.s32 	%r53, %r97, 5;
	selp.b32 	%r54, %r53, %r52, %p8;
	ld.global.f32 	%f21, [%rd8+20];
	setp.lt.f32 	%p9, %f21, %f20;
	selp.f32 	%f22, %f21, %f20, %p9;
	add.s32 	%r55, %r97, 6;
	selp.b32 	%r56, %r55, %r54, %p9;
	ld.global.f32 	%f23, [%rd8+24];
	setp.lt.f32 	%p10, %f23, %f22;
	selp.f32 	%f24, %f23, %f22, %p10;
	add.s32 	%r57, %r97, 7;
	selp.b32 	%r58, %r57, %r56, %p10;
	ld.global.f32 	%f25, [%rd8+28];
	setp.lt.f32 	%p11, %f25, %f24;
	selp.f32 	%f26, %f25, %f24, %p11;
	add.s32 	%r59, %r97, 8;
	selp.b32 	%r60, %r59, %r58, %p11;
	ld.global.f32 	%f27, [%rd8+32];
	setp.lt.f32 	%p12, %f27, %f26;
	selp.f32 	%f28, %f27, %f26, %p12;
	add.s32 	%r61, %r97, 9;
	selp.b32 	%r62, %r61, %r60, %p12;
	ld.global.f32 	%f29, [%rd8+36];
	setp.lt.f32 	%p13, %f29, %f28;
	selp.f32 	%f30, %f29, %f28, %p13;
	add.s32 	%r63, %r97, 10;
	selp.b32 	%r64, %r63, %r62, %p13;
	ld.global.f32 	%f31, [%rd8+40];
	setp.lt.f32 	%p14, %f31, %f30;
	selp.f32 	%f32, %f31, %f30, %p14;
	add.s32 	%r65, %r97, 11;
	selp.b32 	%r66, %r65, %r64, %p14;
	ld.global.f32 	%f33, [%rd8+44];
	setp.lt.f32 	%p15, %f33, %f32;
	selp.f32 	%f34, %f33, %f32, %p15;
	add.s32 	%r67, %r97, 12;
	selp.b32 	%r68, %r67, %r66, %p15;
	ld.global.f32 	%f35, [%rd8+48];
	setp.lt.f32 	%p16, %f35, %f34;
	selp.f32 	%f36, %f35, %f34, %p16;
	add.s32 	%r69, %r97, 13;
	selp.b32 	%r70, %r69, %r68, %p16;
	ld.global.f32 	%f37, [%rd8+52];
	setp.lt.f32 	%p17, %f37, %f36;
	selp.f32 	%f38, %f37, %f36, %p17;
	add.s32 	%r71, %r97, 14;
	selp.b32 	%r72, %r71, %r70, %p17;
	ld.global.f32 	%f39, [%rd8+56];
	setp.lt.f32 	%p18, %f39, %f38;
	selp.f32 	%f40, %f39, %f38, %p18;
	add.s32 	%r73, %r97, 15;
	selp.b32 	%r74, %r73, %r72, %p18;
	ld.global.f32 	%f41, [%rd8+60];
	setp.lt.f32 	%p19, %f41, %f40;
	selp.f32 	%f67, %f41, %f40, %p19;
	add.s32 	%r97, %r97, 16;
	selp.b32 	%r111, %r97, %r74, %p19;
	setp.ne.s32 	%p20, %r97, %r5;
	@%p20 bra 	$L__BB1_4;
	add.s32 	%r103, %r97, 1;
$L__BB1_6:
	setp.eq.s32 	%p21, %r4, 0;
	@%p21 bra 	$L__BB1_15;
	and.b32  	%r14, %r3, 7;
	setp.lt.u32 	%p22, %r4, 8;
	@%p22 bra 	$L__BB1_9;
	mul.wide.s32 	%rd9, %r103, 4;
	add.s64 	%rd10, %rd2, %rd9;
	ld.global.f32 	%f42, [%rd10];
	setp.lt.f32 	%p23, %f42, %f67;
	selp.f32 	%f43, %f42, %f67, %p23;
	selp.b32 	%r76, %r103, %r111, %p23;
	add.s32 	%r77, %r103, 1;
	ld.global.f32 	%f44, [%rd10+4];
	setp.lt.f32 	%p24, %f44, %f43;
	selp.f32 	%f45, %f44, %f43, %p24;
	selp.b32 	%r78, %r77, %r76, %p24;
	add.s32 	%r79, %r103, 2;
	ld.global.f32 	%f46, [%rd10+8];
	setp.lt.f32 	%p25, %f46, %f45;
	selp.f32 	%f47, %f46, %f45, %p25;
	selp.b32 	%r80, %r79, %r78, %p25;
	add.s32 	%r81, %r103, 3;
	ld.global.f32 	%f48, [%rd10+12];
	setp.lt.f32 	%p26, %f48, %f47;
	selp.f32 	%f49, %f48, %f47, %p26;
	selp.b32 	%r82, %r81, %r80, %p26;
	add.s32 	%r83, %r103, 4;
	ld.global.f32 	%f50, [%rd10+16];
	setp.lt.f32 	%p27, %f50, %f49;
	selp.f32 	%f51, %f50, %f49, %p27;
	selp.b32 	%r84, %r83, %r82, %p27;
	add.s32 	%r85, %r103, 5;
	ld.global.f32 	%f52, [%rd10+20];
	setp.lt.f32 	%p28, %f52, %f51;
	selp.f32 	%f53, %f52, %f51, %p28;
	selp.b32 	%r86, %r85, %r84, %p28;
	add.s32 	%r87, %r103, 6;
	ld.global.f32 	%f54, [%rd10+24];
	setp.lt.f32 	%p29, %f54, %f53;
	selp.f32 	%f55, %f54, %f53, %p29;
	selp.b32 	%r88, %r87, %r86, %p29;
	add.s32 	%r89, %r103, 7;
	ld.global.f32 	%f56, [%rd10+28];
	setp.lt.f32 	%p30, %f56, %f55;
	selp.f32 	%f67, %f56, %f55, %p30;
	selp.b32 	%r111, %r89, %r88, %p30;
	add.s32 	%r103, %r103, 8;
$L__BB1_9:
	setp.eq.s32 	%p31, %r14, 0;
	@%p31 bra 	$L__BB1_15;
	and.b32  	%r20, %r3, 3;
	setp.lt.u32 	%p32, %r14, 4;
	@%p32 bra 	$L__BB1_12;
	mul.wide.s32 	%rd11, %r103, 4;
	add.s64 	%rd12, %rd2, %rd11;
	ld.global.f32 	%f57, [%rd12];
	setp.lt.f32 	%p33, %f57, %f67;
	selp.f32 	%f58, %f57, %f67, %p33;
	selp.b32 	%r91, %r103, %r111, %p33;
	add.s32 	%r92, %r103, 1;
	ld.global.f32 	%f59, [%rd12+4];
	setp.lt.f32 	%p34, %f59, %f58;
	selp.f32 	%f60, %f59, %f58, %p34;
	selp.b32 	%r93, %r92, %r91, %p34;
	add.s32 	%r94, %r103, 2;
	ld.global.f32 	%f61, [%rd12+8];
	setp.lt.f32 	%p35, %f61, %f60;
	selp.f32 	%f62, %f61, %f60, %p35;
	selp.b32 	%r95, %r94, %r93, %p35;
	add.s32 	%r96, %r103, 3;
	ld.global.f32 	%f63, [%rd12+12];
	setp.lt.f32 	%p36, %f63, %f62;
	selp.f32 	%f67, %f63, %f62, %p36;
	selp.b32 	%r111, %r96, %r95, %p36;
	add.s32 	%r103, %r103, 4;
$L__BB1_12:
	setp.eq.s32 	%p37, %r20, 0;
	@%p37 bra 	$L__BB1_15;
	neg.s32 	%r108, %r20;
$L__BB1_14:
	.pragma "nounroll";
	mul.wide.s32 	%rd14, %r103, 4;
	add.s64 	%rd15, %rd2, %rd14;
	ld.global.f32 	%f64, [%rd15];
	setp.lt.f32 	%p38, %f64, %f67;
	selp.f32 	%f67, %f64, %f67, %p38;
	selp.b32 	%r111, %r103, %r111, %p38;
	add.s32 	%r103, %r103, 1;
	add.s32 	%r108, %r108, 1;
	setp.ne.s32 	%p39, %r108, 0;
	@%p39 bra 	$L__BB1_14;
$L__BB1_15:
	cvta.to.global.u64 	%rd16, %rd5;
	mul.wide.s32 	%rd17, %r1, 4;
	add.s64 	%rd18, %rd16, %rd17;
	st.global.u32 	[%rd18], %r111;
$L__BB1_16:
	ret;

}
	// .globl	_Z23update_centroids_atomicPKfPKiPfPiiii
.visible .entry _Z23update_centroids_atomicPKfPKiPfPiiii(
	.param .u64 .ptr .align 1 _Z23update_centroids_atomicPKfPKiPfPiiii_param_0,
	.param .u64 .ptr .align 1 _Z23update_centroids_atomicPKfPKiPfPiiii_param_1,
	.param .u64 .ptr .align 1 _Z23update_centroids_atomicPKfPKiPfPiiii_param_2,
	.param .u64 .ptr .align 1 _Z23update_centroids_atomicPKfPKiPfPiiii_param_3,
	.param .u32 _Z23update_centroids_atomicPKfPKiPfPiiii_param_4,
	.param .u32 _Z23update_centroids_atomicPKfPKiPfPiiii_param_5,
	.param .u32 _Z23update_centroids_atomicPKfPKiPfPiiii_param_6
)
{
	.reg .pred 	%p<11>;
	.reg .b32 	%r<51>;
	.reg .b32 	%f<59>;
	.reg .b64 	%rd<32>;

	ld.param.u64 	%rd6, [_Z23update_centroids_atomicPKfPKiPfPiiii_param_0];
	ld.param.u64 	%rd3, [_Z23update_centroids_atomicPKfPKiPfPiiii_param_1];
	ld.param.u64 	%rd5, [_Z23update_centroids_atomicPKfPKiPfPiiii_param_3];
	ld.param.u32 	%r31, [_Z23update_centroids_atomicPKfPKiPfPiiii_param_4];
	ld.param.u32 	%r30, [_Z23update_centroids_atomicPKfPKiPfPiiii_param_5];
	cvta.to.global.u64 	%rd1, %rd6;
	mov.u32 	%r32, %ctaid.x;
	mov.u32 	%r33, %ntid.x;
	mov.u32 	%r34, %tid.x;
	mad.lo.s32 	%r1, %r32, %r33, %r34;
	setp.ge.s32 	%p1, %r1, %r31;
	@%p1 bra 	$L__BB2_14;
	cvta.to.global.u64 	%rd7, %rd3;
	cvta.to.global.u64 	%rd8, %rd5;
	mul.wide.s32 	%rd9, %r1, 4;
	add.s64 	%rd10, %rd7, %rd9;
	ld.global.u32 	%r2, [%rd10];
	mul.wide.s32 	%rd11, %r2, 4;
	add.s64 	%rd12, %rd8, %rd11;
	atom.global.add.u32 	%r35, [%rd12], 1;
	setp.lt.s32 	%p2, %r30, 1;
	@%p2 bra 	$L__BB2_14;
	mul.lo.s32 	%r3, %r2, %r30;
	mul.lo.s32 	%r4, %r30, %r1;
	setp.lt.u32 	%p3, %r30, 16;
	mov.b32 	%r46, 0;
	@%p3 bra 	$L__BB2_5;
	and.b32  	%r46, %r30, 2147483632;
	neg.s32 	%r44, %r46;
	mov.u32 	%r42, %r4;
	mov.u32 	%r43, %r3;
$L__BB2_4:
	.pragma "nounroll";
	ld.param.u64 	%rd30, [_Z23update_centroids_atomicPKfPKiPfPiiii_param_2];
	mul.wide.s32 	%rd13, %r43, 4;
	cvta.to.global.u64 	%rd14, %rd30;
	add.s64 	%rd15, %rd14, %rd13;
	mul.wide.s32 	%rd16, %r42, 4;
	add.s64 	%rd17, %rd1, %rd16;
	ld.global.f32 	%f1, [%rd17];
	atom.global.add.f32 	%f2, [%rd15], %f1;
	ld.global.f32 	%f3, [%rd17+4];
	atom.global.add.f32 	%f4, [%rd15+4], %f3;
	ld.global.f32 	%f5, [%rd17+8];
	atom.global.add.f32 	%f6, [%rd15+8], %f5;
	ld.global.f32 	%f7, [%rd17+12];
	atom.global.add.f32 	%f8, [%rd15+12], %f7;
	ld.global.f32 	%f9, [%rd17+16];
	atom.global.add.f32 	%f10, [%rd15+16], %f9;
	ld.global.f32 	%f11, [%rd17+20];
	atom.global.add.f32 	%f12, [%rd15+20], %f11;
	ld.global.f32 	%f13, [%rd17+24];
	atom.global.add.f32 	%f14, [%rd15+24], %f13;
	ld.global.f32 	%f15, [%rd17+28];
	atom.global.add.f32 	%f16, [%rd15+28], %f15;
	ld.global.f32 	%f17, [%rd17+32];
	atom.global.add.f32 	%f18, [%rd15+32], %f17;
	ld.global.f32 	%f19, [%rd17+36];
	atom.global.add.f32 	%f20, [%rd15+36], %f19;
	ld.global.f32 	%f21, [%rd17+40];
	atom.global.add.f32 	%f22, [%rd15+40], %f21;
	ld.global.f32 	%f23, [%rd17+44];
	atom.global.add.f32 	%f24, [%rd15+44], %f23;
	ld.global.f32 	%f25, [%rd17+48];
	atom.global.add.f32 	%f26, [%rd15+48], %f25;
	ld.global.f32 	%f27, [%rd17+52];
	atom.global.add.f32 	%f28, [%rd15+52], %f27;
	ld.global.f32 	%f29, [%rd17+56];
	atom.global.add.f32 	%f30, [%rd15+56], %f29;
	ld.global.f32 	%f31, [%rd17+60];
	atom.global.add.f32 	%f32, [%rd15+60], %f31;
	add.s32 	%r44, %r44, 16;
	add.s32 	%r43, %r43, 16;
	add.s32 	%r42, %r42, 16;
	setp.ne.s32 	%p4, %r44, 0;
	@%p4 bra 	$L__BB2_4;
$L__BB2_5:
	and.b32  	%r14, %r30, 15;
	setp.eq.s32 	%p5, %r14, 0;
	@%p5 bra 	$L__BB2_14;
	ld.param.u64 	%rd31, [_Z23update_centroids_atomicPKfPKiPfPiiii_param_2];
	cvta.to.global.u64 	%rd2, %rd31;
	and.b32  	%r15, %r30, 7;
	setp.lt.u32 	%p6, %r14, 8;
	@%p6 bra 	$L__BB2_8;
	add.s32 	%r38, %r46, %r3;
	mul.wide.s32 	%rd18, %r38, 4;
	add.s64 	%rd19, %rd2, %rd18;
	add.s32 	%r39, %r46, %r4;
	mul.wide.s32 	%rd20, %r39, 4;
	add.s64 	%rd21, %rd1, %rd20;
	ld.global.f32 	%f33, [%rd21];
	atom.global.add.f32 	%f34, [%rd19], %f33;
	ld.global.f32 	%f35, [%rd21+4];
	atom.global.add.f32 	%f36, [%rd19+4], %f35;
	ld.global.f32 	%f37, [%rd21+8];
	atom.global.add.f32 	%f38, [%rd19+8], %f37;
	ld.global.f32 	%f39, [%rd21+12];
	atom.global.add.f32 	%f40, [%rd19+12], %f39;
	ld.global.f32 	%f41, [%rd21+16];
	atom.global.add.f32 	%f42, [%rd19+16], %f41;
	ld.global.f32 	%f43, [%rd21+20];
	atom.global.add.f32 	%f44, [%rd19+20], %f43;
	ld.global.f32 	%f45, [%rd21+24];
	atom.global.add.f32 	%f46, [%rd19+24], %f45;
	ld.global.f32 	%f47, [%rd21+28];
	atom.global.add.f32 	%f48, [%rd19+28], %f47;
	add.s32 	%r46, %r46, 8;
$L__BB2_8:
	setp.eq.s32 	%p7, %r15, 0;
	@%p7 bra 	$L__BB2_14;
	and.b32  	%r18, %r30, 3;
	setp.lt.u32 	%p8, %r15, 4;
	@%p8 bra 	$L__BB2_11;
	add.s32 	%r40, %r46, %r3;
	mul.wide.s32 	%rd22, %r40, 4;
	add.s64 	%rd23, %rd2, %rd22;
	add.s32 	%r41, %r46, %r4;
	mul.wide.s32 	%rd24, %r41, 4;
	add.s64 	%rd25, %rd1, %rd24;
	ld.global.f32 	%f49, [%rd25];
	atom.global.add.f32 	%f50, [%rd23], %f49;
	ld.global.f32 	%f51, [%rd25+4];
	atom.global.add.f32 	%f52, [%rd23+4], %f51;
	ld.global.f32 	%f53, [%rd25+8];
	atom.global.add.f32 	%f54, [%rd23+8], %f53;
	ld.global.f32 	%f55, [%rd25+12];
	atom.global.add.f32 	%f56, [%rd23+12], %f55;
	add.s32 	%r46, %r46, 4;
$L__BB2_11:
	setp.eq.s32 	%p9, %r18, 0;
	@%p9 bra 	$L__BB2_14;
	add.s32 	%r50, %r46, %r4;
	add.s32 	%r49, %r46, %r3;
	neg.s32 	%r48, %r18;
$L__BB2_13:
	.pragma "nounroll";
	mul.wide.s32 	%rd26, %r50, 4;
	add.s64 	%rd27, %rd1, %rd26;
	mul.wide.s32 	%rd28, %r49, 4;
	add.s64 	%rd29, %rd2, %rd28;
	ld.global.f32 	%f57, [%rd27];
	atom.global.add.f32 	%f58, [%rd29], %f57;
	add.s32 	%r50, %r50, 1;
	add.s32 	%r49, %r49, 1;
	add.s32 	%r48, %r48, 1;
	setp.ne.s32 	%p10, %r48, 0;
	@%p10 bra 	$L__BB2_13;
$L__BB2_14:
	ret;

}
	// .globl	_Z18finalize_centroidsPfPKiii
.visible .entry _Z18finalize_centroidsPfPKiii(
	.param .u64 .ptr .align 1 _Z18finalize_centroidsPfPKiii_param_0,
	.param .u64 .ptr .align 1 _Z18finalize_centroidsPfPKiii_param_1,
	.param .u32 _Z18finalize_centroidsPfPKiii_param_2,
	.param .u32 _Z18finalize_centroidsPfPKiii_param_3
)
{
	.reg .pred 	%p<5>;
	.reg .b32 	%r<9>;
	.reg .b32 	%f<4>;
	.reg .b64 	%rd<9>;

	ld.param.u64 	%rd1, [_Z18finalize_centroidsPfPKiii_param_0];
	ld.param.u64 	%rd2, [_Z18finalize_centroidsPfPKiii_param_1];
	ld.param.u32 	%r4, [_Z18finalize_centroidsPfPKiii_param_2];
	ld.param.u32 	%r5, [_Z18finalize_centroidsPfPKiii_param_3];
	mov.u32 	%r6, %ctaid.x;
	mov.u32 	%r7, %ntid.x;
	mov.u32 	%r8, %tid.x;
	mad.lo.s32 	%r1, %r6, %r7, %r8;
	div.s32 	%r2, %r1, %r4;
	setp.ge.s32 	%p1, %r2, %r5;
	setp.lt.s32 	%p2, %r4, 0;
	or.pred  	%p3, %p2, %p1;
	@%p3 bra 	$L__BB3_3;
	cvta.to.global.u64 	%rd3, %rd2;
	mul.wide.s32 	%rd4, %r2, 4;
	add.s64 	%rd5, %rd3, %rd4;
	ld.global.u32 	%r3, [%rd5];
	setp.lt.s32 	%p4, %r3, 1;
	@%p4 bra 	$L__BB3_3;
	cvta.to.global.u64 	%rd6, %rd1;
	mul.wide.s32 	%rd7, %r1, 4;
	add.s64 	%rd8, %rd6, %rd7;
	ld.global.f32 	%f1, [%rd8];
	cvt.rn.f32.u32 	%f2, %r3;
	div.rn.f32 	%f3, %f1, %f2;
	st.global.f32 	[%rd8], %f3;
$L__BB3_3:
	ret;

}


// ===== COMPILED SASS (sm_100) =====

	.target	sm_100

	.elftype	@"ET_EXEC"


//--------------------- .note.nv.tkinfo           --------------------------
	.section	.note.nv.tkinfo,"",@"SHT_NOTE"
	.sectionflags	@"SHF_NOTE_NV_TKINFO"
	.tkinfo
        /*0018*/ 	.word	0x00000002
        /*0030*/ 	.string	""
        /*0030*/ 	.string	"ptxas"
        /*0030*/ 	.string	"Cuda compilation tools, release 13.0, V13.0.88"
        /*0030*/ 	.string	"Build cuda_13.0.r13.0/compiler.36424714_0"
        /*0030*/ 	.string	"-arch sm_100 -m 64 "



//--------------------- .note.nv.cuinfo           --------------------------
	.section	.note.nv.cuinfo,"",@"SHT_NOTE"
	.sectionflags	@"SHF_NOTE_NV_CUINFO"
        /*0018*/ 	.short	0x0002
        /*001a*/ 	.short	0x0064
        /*001c*/ 	.short	0x0082
	.zero		2


//--------------------- .nv.info                  --------------------------
	.section	.nv.info,"",@"SHT_CUDA_INFO"
	.align	4


	//----- nvinfo : EIATTR_REGCOUNT
	.align		4
        /*0000*/ 	.byte	0x04, 0x2f
        /*0002*/ 	.short	(.L_1 - .L_0)
	.align		4
.L_0:
        /*0004*/ 	.word	index@(_Z17compute_distancesPKfS0_Pfiii)
        /*0008*/ 	.word	0x0000001f


	//----- nvinfo : EIATTR_FRAME_SIZE
	.align		4
.L_1:
        /*000c*/ 	.byte	0x04, 0x11
        /*000e*/ 	.short	(.L_3 - .L_2)
	.align		4
.L_2:
        /*0010*/ 	.word	index@($__internal_1_$__cuda_sm20_sqrt_rn_f32_slowpath)
        /*0014*/ 	.word	0x00000000


	//----- nvinfo : EIATTR_FRAME_SIZE
	.align		4
.L_3:
        /*0018*/ 	.byte	0x04, 0x11
        /*001a*/ 	.short	(.L_5 - .L_4)
	.align		4
.L_4:
        /*001c*/ 	.word	index@(_Z17compute_distancesPKfS0_Pfiii)
        /*0020*/ 	.word	0x00000000


	//----- nvinfo : EIATTR_REGCOUNT
	.align		4
.L_5:
        /*0024*/ 	.byte	0x04, 0x2f
        /*0026*/ 	.short	(.L_7 - .L_6)
	.align		4
.L_6:
        /*0028*/ 	.word	index@(_Z15assign_clustersPKfPiii)
        /*002c*/ 	.word	0x0000001f


	//----- nvinfo : EIATTR_FRAME_SIZE
	.align		4
.L_7:
        /*0030*/ 	.byte	0x04, 0x11
        /*0032*/ 	.short	(.L_9 - .L_8)
	.align		4
.L_8:
        /*0034*/ 	.word	index@(_Z15assign_clustersPKfPiii)
        /*0038*/ 	.word	0x00000000


	//----- nvinfo : EIATTR_REGCOUNT
	.align		4
.L_9:
        /*003c*/ 	.byte	0x04, 0x2f
        /*003e*/ 	.short	(.L_11 - .L_10)
	.align		4
.L_10:
        /*0040*/ 	.word	index@(_Z23update_centroids_atomicPKfPKiPfPiiii)
        /*0044*/ 	.word	0x0000001a


	//----- nvinfo : EIATTR_FRAME_SIZE
	.align		4
.L_11:
        /*0048*/ 	.byte	0x04, 0x11
        /*004a*/ 	.short	(.L_13 - .L_12)
	.align		4
.L_12:
        /*004c*/ 	.word	index@(_Z23update_centroids_atomicPKfPKiPfPiiii)
        /*0050*/ 	.word	0x00000000


	//----- nvinfo : EIATTR_REGCOUNT
	.align		4
.L_13:
        /*0054*/ 	.byte	0x04, 0x2f
        /*0056*/ 	.short	(.L_15 - .L_14)
	.align		4
.L_14:
        /*0058*/ 	.word	index@(_Z18finalize_centroidsPfPKiii)
        /*005c*/ 	.word	0x00000012


	//----- nvinfo : EIATTR_FRAME_SIZE
	.align		4
.L_15:
        /*0060*/ 	.byte	0x04, 0x11
        /*0062*/ 	.short	(.L_17 - .L_16)
	.align		4
.L_16:
        /*0064*/ 	.word	index@($__internal_0_$__cuda_sm3x_div_rn_noftz_f32_slowpath)
        /*0068*/ 	.word	0x00000000


	//----- nvinfo : EIATTR_FRAME_SIZE
	.align		4
.L_17:
        /*006c*/ 	.byte	0x04, 0x11
        /*006e*/ 	.short	(.L_19 - .L_18)
	.align		4
.L_18:
        /*0070*/ 	.word	index@(_Z18finalize_centroidsPfPKiii)
        /*0074*/ 	.word	0x00000000


	//----- nvinfo : EIATTR_MIN_STACK_SIZE
	.align		4
.L_19:
        /*0078*/ 	.byte	0x04, 0x12
        /*007a*/ 	.short	(.L_21 - .L_20)
	.align		4
.L_20:
        /*007c*/ 	.word	index@(_Z18finalize_centroidsPfPKiii)
        /*0080*/ 	.word	0x00000000


	//----- nvinfo : EIATTR_MIN_STACK_SIZE
	.align		4
.L_21:
        /*0084*/ 	.byte	0x04, 0x12
        /*0086*/ 	.short	(.L_23 - .L_22)
	.align		4
.L_22:
        /*0088*/ 	.word	index@(_Z23update_centroids_atomicPKfPKiPfPiiii)
        /*008c*/ 	.word	0x00000000


	//----- nvinfo : EIATTR_MIN_STACK_SIZE
	.align		4
.L_23:
        /*0090*/ 	.byte	0x04, 0x12
        /*0092*/ 	.short	(.L_25 - .L_24)
	.align		4
.L_24:
        /*0094*/ 	.word	index@(_Z15assign_clustersPKfPiii)
        /*0098*/ 	.word	0x00000000


	//----- nvinfo : EIATTR_MIN_STACK_SIZE
	.align		4
.L_25:
        /*009c*/ 	.byte	0x04, 0x12
        /*009e*/ 	.short	(.L_27 - .L_26)
	.align		4
.L_26:
        /*00a0*/ 	.word	index@(_Z17compute_distancesPKfS0_Pfiii)
        /*00a4*/ 	.word	0x00000000
.L_27:


//--------------------- .nv.compat                --------------------------
	.section	.nv.compat,"",@"SHT_CUDA_COMPAT_INFO"
	.align	4
        /*0000*/ 	.byte	0x02, 0x09, 0x00, 0x00, 0x02, 0x02, 0x01, 0x00, 0x02, 0x05, 0x05, 0x00, 0x03, 0x07, 0x01, 0x01
        /*0010*/ 	.byte	0x02, 0x03, 0x00, 0x00, 0x02, 0x06, 0x01, 0x00, 0x04, 0x0b, 0x08, 0x00, 0x01, 0x00, 0x00, 0x00
        /*0020*/ 	.byte	0x00, 0x00, 0x00, 0x00


//--------------------- .nv.info._Z18finalize_centroidsPfPKiii --------------------------
	.section	.nv.info._Z18finalize_centroidsPfPKiii,"",@"SHT_CUDA_INFO"
	.sectionflags	@""
	.align	4


	//----- nvinfo : EIATTR_CUDA_API_VERSION
	.align		4
        /*0000*/ 	.byte	0x04, 0x37
        /*0002*/ 	.short	(.L_29 - .L_28)
.L_28:
        /*0004*/ 	.word	0x00000082


	//----- nvinfo : EIATTR_KPARAM_INFO
	.align		4
.L_29:
        /*0008*/ 	.byte	0x04, 0x17
        /*000a*/ 	.short	(.L_31 - .L_30)
.L_30:
        /*000c*/ 	.word	0x00000000
        /*0010*/ 	.short	0x0003
        /*0012*/ 	.short	0x0014
        /*0014*/ 	.byte	0x00, 0xf0, 0x11, 0x00


	//----- nvinfo : EIATTR_KPARAM_INFO
	.align		4
.L_31:
        /*0018*/ 	.byte	0x04, 0x17
        /*001a*/ 	.short	(.L_33 - .L_32)
.L_32:
        /*001c*/ 	.word	0x00000000
        /*0020*/ 	.short	0x0002
        /*0022*/ 	.short	0x0010
        /*0024*/ 	.byte	0x00, 0xf0, 0x11, 0x00


	//----- nvinfo : EIATTR_KPARAM_INFO
	.align		4
.L_33:
        /*0028*/ 	.byte	0x04, 0x17
        /*002a*/ 	.short	(.L_35 - .L_34)
.L_34:
        /*002c*/ 	.word	0x00000000
        /*0030*/ 	.short	0x0001
        /*0032*/ 	.short	0x0008
        /*0034*/ 	.byte	0x00, 0xf5, 0x21, 0x00


	//----- nvinfo : EIATTR_KPARAM_INFO
	.align		4
.L_35:
        /*0038*/ 	.byte	0x04, 0x17
        /*003a*/ 	.short	(.L_37 - .L_36)
.L_36:
        /*003c*/ 	.word	0x00000000
        /*0040*/ 	.short	0x0000
        /*0042*/ 	.short	0x0000
        /*0044*/ 	.byte	0x00, 0xf5, 0x21, 0x00


	//----- nvinfo : EIATTR_SPARSE_MMA_MASK
	.align		4
.L_37:
        /*0048*/ 	.byte	0x03, 0x50
        /*004a*/ 	.short	0x0000


	//----- nvinfo : EIATTR_MAXREG_COUNT
	.align		4
        /*004c*/ 	.byte	0x03, 0x1b
        /*004e*/ 	.short	0x00ff


	//----- nvinfo : EIATTR_MERCURY_ISA_VERSION
	.align		4
        /*0050*/ 	.byte	0x03, 0x5f
        /*0052*/ 	.short	0x0101


	//----- nvinfo : EIATTR_VRC_CTA_INIT_COUNT
	.align		4
        /*0054*/ 	.byte	0x02, 0x4a
	.zero		1
	.zero		1


	//----- nvinfo : EIATTR_EXIT_INSTR_OFFSETS
	.align		4
        /*0058*/ 	.byte	0x04, 0x1c
        /*005a*/ 	.short	(.L_39 - .L_38)


	//   ....[0]....
.L_38:
        /*005c*/ 	.word	0x00000210


	//   ....[1]....
        /*0060*/ 	.word	0x00000270


	//   ....[2]....
        /*0064*/ 	.word	0x000003a0


	//----- nvinfo : EIATTR_CRS_STACK_SIZE
	.align		4
.L_39:
        /*0068*/ 	.byte	0x04, 0x1e
        /*006a*/ 	.short	(.L_41 - .L_40)
.L_40:
        /*006c*/ 	.word	0x00000000


	//----- nvinfo : EIATTR_CBANK_PARAM_SIZE
	.align		4
.L_41:
        /*0070*/ 	.byte	0x03, 0x19
        /*0072*/ 	.short	0x0018


	//----- nvinfo : EIATTR_PARAM_CBANK
	.align		4
        /*0074*/ 	.byte	0x04, 0x0a
        /*0076*/ 	.short	(.L_43 - .L_42)
	.align		4
.L_42:
        /*0078*/ 	.word	index@(.nv.constant0._Z18finalize_centroidsPfPKiii)
        /*007c*/ 	.short	0x0380
        /*007e*/ 	.short	0x0018


	//----- nvinfo : EIATTR_SW_WAR
	.align		4
.L_43:
        /*0080*/ 	.byte	0x04, 0x36
        /*0082*/ 	.short	(.L_45 - .L_44)
.L_44:
        /*0084*/ 	.word	0x00000008
.L_45:


//--------------------- .nv.info._Z23update_centroids_atomicPKfPKiPfPiiii --------------------------
	.section	.nv.info._Z23update_centroids_atomicPKfPKiPfPiiii,"",@"SHT_CUDA_INFO"
	.sectionflags	@""
	.align	4


	//----- nvinfo : EIATTR_CUDA_API_VERSION
	.align		4
        /*0000*/ 	.byte	0x04, 0x37
        /*0002*/ 	.short	(.L_47 - .L_46)
.L_46:
        /*0004*/ 	.word	0x00000082


	//----- nvinfo : EIATTR_KPARAM_INFO
	.align		4
.L_47:
        /*0008*/ 	.byte	0x04, 0x17
        /*000a*/ 	.short	(.L_49 - .L_48)
.L_48:
        /*000c*/ 	.word	0x00000000
        /*0010*/ 	.short	0x0006
        /*0012*/ 	.short	0x0028
        /*0014*/ 	.byte	0x00, 0xf0, 0x11, 0x00


	//----- nvinfo : EIATTR_KPARAM_INFO
	.align		4
.L_49:
        /*0018*/ 	.byte	0x04, 0x17
        /*001a*/ 	.short	(.L_51 - .L_50)
.L_50:
        /*001c*/ 	.word	0x00000000
        /*0020*/ 	.short	0x0005
        /*0022*/ 	.short	0x0024
        /*0024*/ 	.byte	0x00, 0xf0, 0x11, 0x00


	//----- nvinfo : EIATTR_KPARAM_INFO
	.align		4
.L_51:
        /*0028*/ 	.byte	0x04, 0x17
        /*002a*/ 	.short	(.L_53 - .L_52)
.L_52:
        /*002c*/ 	.word	0x00000000
        /*0030*/ 	.short	0x0004
        /*0032*/ 	.short	0x0020
        /*0034*/ 	.byte	0x00, 0xf0, 0x11, 0x00


	//----- nvinfo : EIATTR_KPARAM_INFO
	.align		4
.L_53:
        /*0038*/ 	.byte	0x04, 0x17
        /*003a*/ 	.short	(.L_55 - .L_54)
.L_54:
        /*003c*/ 	.word	0x00000000
        /*0040*/ 	.short	0x0003
        /*0042*/ 	.short	0x0018
        /*0044*/ 	.byte	0x00, 0xf5, 0x21, 0x00


	//----- nvinfo : EIATTR_KPARAM_INFO
	.align		4
.L_55:
        /*0048*/ 	.byte	0x04, 0x17
        /*004a*/ 	.short	(.L_57 - .L_56)
.L_56:
        /*004c*/ 	.word	0x00000000
        /*0050*/ 	.short	0x0002
        /*0052*/ 	.short	0x0010
        /*0054*/ 	.byte	0x00, 0xf5, 0x21, 0x00


	//----- nvinfo : EIATTR_KPARAM_INFO
	.align		4
.L_57:
        /*0058*/ 	.byte	0x04, 0x17
        /*005a*/ 	.short	(.L_59 - .L_58)
.L_58:
        /*005c*/ 	.word	0x00000000
        /*0060*/ 	.short	0x0001
        /*0062*/ 	.short	0x0008
        /*0064*/ 	.byte	0x00, 0xf5, 0x21, 0x00


	//----- nvinfo : EIATTR_KPARAM_INFO
	.align		4
.L_59:
        /*0068*/ 	.byte	0x04, 0x17
        /*006a*/ 	.short	(.L_61 - .L_60)
.L_60:
        /*006c*/ 	.word	0x00000000
        /*0070*/ 	.short	0x0000
        /*0072*/ 	.short	0x0000
        /*0074*/ 	.byte	0x00, 0xf5, 0x21, 0x00


	//----- nvinfo : EIATTR_SPARSE_MMA_MASK
	.align		4
.L_61:
        /*0078*/ 	.byte	0x03, 0x50
        /*007a*/ 	.short	0x0000


	//----- nvinfo : EIATTR_MAXREG_COUNT
	.align		4
        /*007c*/ 	.byte	0x03, 0x1b
        /*007e*/ 	.short	0x00ff


	//----- nvinfo : EIATTR_MERCURY_ISA_VERSION
	.align		4
        /*0080*/ 	.byte	0x03, 0x5f
        /*0082*/ 	.short	0x0101


	//----- nvinfo : EIATTR_VRC_CTA_INIT_COUNT
	.align		4
        /*0084*/ 	.byte	0x02, 0x4a
	.zero		1
	.zero		1


	//----- nvinfo : EIATTR_EXIT_INSTR_OFFSETS
	.align		4
        /*0088*/ 	.byte	0x04, 0x1c
        /*008a*/ 	.short	(.L_63 - .L_62)


	//   ....[0]....
.L_62:
        /*008c*/ 	.word	0x00000070


	//   ....[1]....
        /*0090*/ 	.word	0x00000120


	//   ....[2]....
        /*0094*/ 	.word	0x00000460


	//   ....[3]....
        /*0098*/ 	.word	0x00000620


	//   ....[4]....
        /*009c*/ 	.word	0x00000760


	//   ....[5]....
        /*00a0*/ 	.word	0x00000850


	//----- nvinfo : EIATTR_CBANK_PARAM_SIZE
	.align		4
.L_63:
        /*00a4*/ 	.byte	0x03, 0x19
        /*00a6*/ 	.short	0x002c


	//----- nvinfo : EIATTR_PARAM_CBANK
	.align		4
        /*00a8*/ 	.byte	0x04, 0x0a
        /*00aa*/ 	.short	(.L_65 - .L_64)
	.align		4
.L_64:
        /*00ac*/ 	.word	index@(.nv.constant0._Z23update_centroids_atomicPKfPKiPfPiiii)
        /*00b0*/ 	.short	0x0380
        /*00b2*/ 	.short	0x002c


	//----- nvinfo : EIATTR_SW_WAR
	.align		4
.L_65:
        /*00b4*/ 	.byte	0x04, 0x36
        /*00b6*/ 	.short	(.L_67 - .L_66)
.L_66:
        /*00b8*/ 	.word	0x00000008
.L_67:


//--------------------- .nv.info._Z15assign_clustersPKfPiii --------------------------
	.section	.nv.info._Z15assign_clustersPKfPiii,"",@"SHT_CUDA_INFO"
	.sectionflags	@""
	.align	4


	//----- nvinfo : EIATTR_CUDA_API_VERSION
	.align		4
        /*0000*/ 	.byte	0x04, 0x37
        /*0002*/ 	.short	(.L_69 - .L_68)
.L_68:
        /*0004*/ 	.word	0x00000082


	//----- nvinfo : EIATTR_KPARAM_INFO
	.align		4
.L_69:
        /*0008*/ 	.byte	0x04, 0x17
        /*000a*/ 	.short	(.L_71 - .L_70)
.L_70:
        /*000c*/ 	.word	0x00000000
        /*0010*/ 	.short	0x0003
        /*0012*/ 	.short	0x0014
        /*0014*/ 	.byte	0x00, 0xf0, 0x11, 0x00


	//----- nvinfo : EIATTR_KPARAM_INFO
	.align		4
.L_71:
        /*0018*/ 	.byte	0x04, 0x17
        /*001a*/ 	.short	(.L_73 - .L_72)
.L_72:
        /*001c*/ 	.word	0x00000000
        /*0020*/ 	.short	0x0002
        /*0022*/ 	.short	0x0010
        /*0024*/ 	.byte	0x00, 0xf0, 0x11, 0x00


	//----- nvinfo : EIATTR_KPARAM_INFO
	.align		4
.L_73:
        /*0028*/ 	.byte	0x04, 0x17
        /*002a*/ 	.short	(.L_75 - .L_74)
.L_74:
        /*002c*/ 	.word	0x00000000
        /*0030*/ 	.short	0x0001
        /*0032*/ 	.short	0x0008
        /*0034*/ 	.byte	0x00, 0xf5, 0x21, 0x00


	//----- nvinfo : EIATTR_KPARAM_INFO
	.align		4
.L_75:
        /*0038*/ 	.byte	0x04, 0x17
        /*003a*/ 	.short	(.L_77 - .L_76)
.L_76:
        /*003c*/ 	.word	0x00000000
        /*0040*/ 	.short	0x0000
        /*0042*/ 	.short	0x0000
        /*0044*/ 	.byte	0x00, 0xf5, 0x21, 0x00


	//----- nvinfo : EIATTR_SPARSE_MMA_MASK
	.align		4
.L_77:
        /*0048*/ 	.byte	0x03, 0x50
        /*004a*/ 	.short	0x0000


	//----- nvinfo : EIATTR_MAXREG_COUNT
	.align		4
        /*004c*/ 	.byte	0x03, 0x1b
        /*004e*/ 	.short	0x00ff


	//----- nvinfo : EIATTR_MERCURY_ISA_VERSION
	.align		4
        /*0050*/ 	.byte	0x03, 0x5f
        /*0052*/ 	.short	0x0101


	//----- nvinfo : EIATTR_VRC_CTA_INIT_COUNT
	.align		4
        /*0054*/ 	.byte	0x02, 0x4a
	.zero		1
	.zero		1


	//----- nvinfo : EIATTR_EXIT_INSTR_OFFSETS
	.align		4
        /*0058*/ 	.byte	0x04, 0x1c
        /*005a*/ 	.short	(.L_79 - .L_78)


	//   ....[0]....
.L_78:
        /*005c*/ 	.word	0x00000070


	//   ....[1]....
        /*0060*/ 	.word	0x00000ae0


	//----- nvinfo : EIATTR_CBANK_PARAM_SIZE
	.align		4
.L_79:
        /*0064*/ 	.byte	0x03, 0x19
        /*0066*/ 	.short	0x0018


	//----- nvinfo : EIATTR_PARAM_CBANK
	.align		4
        /*0068*/ 	.byte	0x04, 0x0a
        /*006a*/ 	.short	(.L_81 - .L_80)
	.align		4
.L_80:
        /*006c*/ 	.word	index@(.nv.constant0._Z15assign_clustersPKfPiii)
        /*0070*/ 	.short	0x0380
        /*0072*/ 	.short	0x0018


	//----- nvinfo : EIATTR_SW_WAR
	.align		4
.L_81:
        /*0074*/ 	.byte	0x04, 0x36
        /*0076*/ 	.short	(.L_83 - .L_82)
.L_82:
        /*0078*/ 	.word	0x00000008
.L_83:


//--------------------- .nv.info._Z17compute_distancesPKfS0_Pfiii --------------------------
	.section	.nv.info._Z17compute_distancesPKfS0_Pfiii,"",@"SHT_CUDA_INFO"
	.sectionflags	@""
	.align	4


	//----- nvinfo : EIATTR_CUDA_API_VERSION
	.align		4
        /*0000*/ 	.byte	0x04, 0x37
        /*0002*/ 	.short	(.L_85 - .L_84)
.L_84:
        /*0004*/ 	.word	0x00000082


	//----- nvinfo : EIATTR_KPARAM_INFO
	.align		4
.L_85:
        /*0008*/ 	.byte	0x04, 0x17
        /*000a*/ 	.short	(.L_87 - .L_86)
.L_86:
        /*000c*/ 	.word	0x00000000
        /*0010*/ 	.short	0x0005
        /*0012*/ 	.short	0x0020
        /*0014*/ 	.byte	0x00, 0xf0, 0x11, 0x00


	//----- nvinfo : EIATTR_KPARAM_INFO
	.align		4
.L_87:
        /*0018*/ 	.byte	0x04, 0x17
        /*001a*/ 	.short	(.L_89 - .L_88)
.L_88:
        /*001c*/ 	.word	0x00000000
        /*0020*/ 	.short	0x0004
        /*0022*/ 	.short	0x001c
        /*0024*/ 	.byte	0x00, 0xf0, 0x11, 0x00


	//----- nvinfo : EIATTR_KPARAM_INFO
	.align		4
.L_89:
        /*0028*/ 	.byte	0x04, 0x17
        /*002a*/ 	.short	(.L_91 - .L_90)
.L_90:
        /*002c*/ 	.word	0x00000000
        /*0030*/ 	.short	0x0003
        /*0032*/ 	.short	0x0018
        /*0034*/ 	.byte	0x00, 0xf0, 0x11, 0x00


	//----- nvinfo : EIATTR_KPARAM_INFO
	.align		4
.L_91:
        /*0038*/ 	.byte	0x04, 0x17
        /*003a*/ 	.short	(.L_93 - .L_92)
.L_92:
        /*003c*/ 	.word	0x00000000
        /*0040*/ 	.short	0x0002
        /*0042*/ 	.short	0x0010
        /*0044*/ 	.byte	0x00, 0xf5, 0x21, 0x00


	//----- nvinfo : EIATTR_KPARAM_INFO
	.align		4
.L_93:
        /*0048*/ 	.byte	0x04, 0x17
        /*004a*/ 	.short	(.L_95 - .L_94)
.L_94:
        /*004c*/ 	.word	0x00000000
        /*0050*/ 	.short	0x0001
        /*0052*/ 	.short	0x0008
        /*0054*/ 	.byte	0x00, 0xf5, 0x21, 0x00


	//----- nvinfo : EIATTR_KPARAM_INFO
	.align		4
.L_95:
        /*0058*/ 	.byte	0x04, 0x17
        /*005a*/ 	.short	(.L_97 - .L_96)
.L_96:
        /*005c*/ 	.word	0x00000000
        /*0060*/ 	.short	0x0000
        /*0062*/ 	.short	0x0000
        /*0064*/ 	.byte	0x00, 0xf5, 0x21, 0x00


	//----- nvinfo : EIATTR_SPARSE_MMA_MASK
	.align		4
.L_97:
        /*0068*/ 	.byte	0x03, 0x50
        /*006a*/ 	.short	0x0000


	//----- nvinfo : EIATTR_MAXREG_COUNT
	.align		4
        /*006c*/ 	.byte	0x03, 0x1b
        /*006e*/ 	.short	0x00ff


	//----- nvinfo : EIATTR_MERCURY_ISA_VERSION
	.align		4
        /*0070*/ 	.byte	0x03, 0x5f
        /*0072*/ 	.short	0x0101


	//----- nvinfo : EIATTR_VRC_CTA_INIT_COUNT
	.align		4
        /*0074*/ 	.byte	0x02, 0x4a
	.zero		1
	.zero		1


	//----- nvinfo : EIATTR_EXIT_INSTR_OFFSETS
	.align		4
        /*0078*/ 	.byte	0x04, 0x1c
        /*007a*/ 	.short	(.L_99 - .L_98)


	//   ....[0]....
.L_98:
        /*007c*/ 	.word	0x00000090


	//   ....[1]....
        /*0080*/ 	.word	0x00000a40


	//   ....[2]....
        /*0084*/ 	.word	0x00000bb0


	//   ....[3]....
        /*0088*/ 	.word	0x00000c80


	//   ....[4]....
        /*008c*/ 	.word	0x00000d10


	//   ....[5]....
        /*0090*/ 	.word	0x00000d70


	//----- nvinfo : EIATTR_CRS_STACK_SIZE
	.align		4
.L_99:
        /*0094*/ 	.byte	0x04, 0x1e
        /*0096*/ 	.short	(.L_101 - .L_100)
.L_100:
        /*0098*/ 	.word	0x00000000


	//----- nvinfo : EIATTR_CBANK_PARAM_SIZE
	.align		4
.L_101:
        /*009c*/ 	.byte	0x03, 0x19
        /*009e*/ 	.short	0x0024


	//----- nvinfo : EIATTR_PARAM_CBANK
	.align		4
        /*00a0*/ 	.byte	0x04, 0x0a
        /*00a2*/ 	.short	(.L_103 - .L_102)
	.align		4
.L_102:
        /*00a4*/ 	.word	index@(.nv.constant0._Z17compute_distancesPKfS0_Pfiii)
        /*00a8*/ 	.short	0x0380
        /*00aa*/ 	.short	0x0024


	//----- nvinfo : EIATTR_SW_WAR
	.align		4
.L_103:
        /*00ac*/ 	.byte	0x04, 0x36
        /*00ae*/ 	.short	(.L_105 - .L_104)
.L_104:
        /*00b0*/ 	.word	0x00000008
.L_105:


//--------------------- .nv.callgraph             --------------------------
	.section	.nv.callgraph,"",@"SHT_CUDA_CALLGRAPH"
	.align	4
	.sectionentsize	8
	.align		4
        /*0000*/ 	.word	0x00000000
	.align		4
        /*0004*/ 	.word	0xffffffff
	.align		4
        /*0008*/ 	.word	0x00000000
	.align		4
        /*000c*/ 	.word	0xfffffffe
	.align		4
        /*0010*/ 	.word	0x00000000
	.align		4
        /*0014*/ 	.word	0xfffffffd
	.align		4
        /*0018*/ 	.word	0x00000000
	.align		4
        /*001c*/ 	.word	0xfffffffc


//--------------------- .text._Z18finalize_centroidsPfPKiii --------------------------
	.section	.text._Z18finalize_centroidsPfPKiii,"ax",@progbits
	.align	128
        .global         _Z18finalize_centroidsPfPKiii
        .type           _Z18finalize_centroidsPfPKiii,@function
        .size           _Z18finalize_centroidsPfPKiii,(.L_x_41 - _Z18finalize_centroidsPfPKiii)
        .other          _Z18finalize_centroidsPfPKiii,@"STO_CUDA_ENTRY STV_DEFAULT"
_Z18finalize_centroidsPfPKiii:
.text._Z18finalize_centroidsPfPKiii:
[----:B------:R-:W-:Y:S08]  /*0000*/  LDC R1, c[0x0][0x37c] ;  /* 0x0000df00ff017b82 */ /* 0x000ff00000000800 */
[----:B------:R-:W0:Y:S01]  /*0010*/  LDC R6, c[0x0][0x390] ;  /* 0x0000e400ff067b82 */ /* 0x000e220000000800 */
[----:B------:R-:W1:Y:S07]  /*0020*/  S2R R4, SR_TID.X ;  /* 0x0000000000047919 */ /* 0x000e6e0000002100 */
[----:B------:R-:W1:Y:S08]  /*0030*/  S2UR UR4, SR_CTAID.X ;  /* 0x00000000000479c3 */ /* 0x000e700000002500 */
[----:B------:R-:W1:Y:S01]  /*0040*/  LDC R7, c[0x0][0x360] ;  /* 0x0000d800ff077b82 */ /* 0x000e620000000800 */
[----:B0-----:R-:W-:-:S04]  /*0050*/  IABS R5, R6 ;  /* 0x0000000600057213 */ /* 0x001fc80000000000 */
[----:B------:R-:W0:Y:S01]  /*0060*/  I2F.RP R0, R5 ;  /* 0x0000000500007306 */ /* 0x000e220000209400 */
[----:B-1----:R-:W-:Y:S01]  /*0070*/  IMAD R7, R7, UR4, R4 ;  /* 0x0000000407077c24 */ /* 0x002fe2000f8e0204 */
[----:B------:R-:W1:Y:S06]  /*0080*/  LDCU UR4, c[0x0][0x394] ;  /* 0x00007280ff0477ac */ /* 0x000e6c0008000800 */
[----:B0-----:R-:W0:Y:S02]  /*0090*/  MUFU.RCP R0, R0 ;  /* 0x0000000000007308 */ /* 0x001e240000001000 */
[----:B0-----:R-:W-:Y:S01]  /*00a0*/  VIADD R2, R0, 0xffffffe ;  /* 0x0ffffffe00027836 */ /* 0x001fe20000000000 */
[----:B------:R-:W-:-:S05]  /*00b0*/  IABS R0, R7 ;  /* 0x0000000700007213 */ /* 0x000fca0000000000 */
[----:B------:R0:W2:Y:S02]  /*00c0*/  F2I.FTZ.U32.TRUNC.NTZ R3, R2 ;  /* 0x0000000200037305 */ /* 0x0000a4000021f000 */
[----:B0-----:R-:W-:Y:S02]  /*00d0*/  IMAD.MOV.U32 R2, RZ, RZ, RZ ;  /* 0x000000ffff027224 */ /* 0x001fe400078e00ff */
[----:B--2---:R-:W-:-:S04]  /*00e0*/  IMAD.MOV R8, RZ, RZ, -R3 ;  /* 0x000000ffff087224 */ /* 0x004fc800078e0a03 */
[----:B------:R-:W-:-:S04]  /*00f0*/  IMAD R9, R8, R5, RZ ;  /* 0x0000000508097224 */ /* 0x000fc800078e02ff */
[----:B------:R-:W-:-:S06]  /*0100*/  IMAD.HI.U32 R3, R3, R9, R2 ;  /* 0x0000000903037227 */ /* 0x000fcc00078e0002 */
[----:B------:R-:W-:-:S04]  /*0110*/  IMAD.HI.U32 R3, R3, R0, RZ ;  /* 0x0000000003037227 */ /* 0x000fc800078e00ff */
[----:B------:R-:W-:-:S04]  /*0120*/  IMAD.MOV R4, RZ, RZ, -R3 ;  /* 0x000000ffff047224 */ /* 0x000fc800078e0a03 */
[----:B------:R-:W-:-:S05]  /*0130*/  IMAD R0, R5, R4, R0 ;  /* 0x0000000405007224 */ /* 0x000fca00078e0200 */
[----:B------:R-:W-:-:S13]  /*0140*/  ISETP.GT.U32.AND P2, PT, R5, R0, PT ;  /* 0x000000000500720c */ /* 0x000fda0003f44070 */
[----:B------:R-:W-:Y:S02]  /*0150*/  @!P2 IMAD.IADD R0, R0, 0x1, -R5 ;  /* 0x000000010000a824 */ /* 0x000fe400078e0a05 */
[----:B------:R-:W-:Y:S01]  /*0160*/  @!P2 VIADD R3, R3, 0x1 ;  /* 0x000000010303a836 */ /* 0x000fe20000000000 */
[----:B------:R-:W-:Y:S02]  /*0170*/  ISETP.NE.AND P2, PT, R6, RZ, PT ;  /* 0x000000ff0600720c */ /* 0x000fe40003f45270 */
[----:B------:R-:W-:Y:S02]  /*0180*/  ISETP.GE.U32.AND P0, PT, R0, R5, PT ;  /* 0x000000050000720c */ /* 0x000fe40003f06070 */
[----:B------:R-:W-:-:S04]  /*0190*/  LOP3.LUT R0, R7, R6, RZ, 0x3c, !PT ;  /* 0x0000000607007212 */ /* 0x000fc800078e3cff */
[----:B------:R-:W-:-:S07]  /*01a0*/  ISETP.GE.AND P1, PT, R0, RZ, PT ;  /* 0x000000ff0000720c */ /* 0x000fce0003f26270 */
[----:B------:R-:W-:-:S04]  /*01b0*/  @P0 VIADD R3, R3, 0x1 ;  /* 0x0000000103030836 */ /* 0x000fc80000000000 */
[----:B------:R-:W-:-:S04]  /*01c0*/  IMAD.MOV.U32 R5, RZ, RZ, R3 ;  /* 0x000000ffff057224 */ /* 0x000fc800078e0003 */
[----:B------:R-:W-:Y:S01]  /*01d0*/  @!P1 IMAD.MOV R5, RZ, RZ, -R5 ;  /* 0x000000ffff059224 */ /* 0x000fe200078e0a05 */
[----:B------:R-:W-:-:S04]  /*01e0*/  @!P2 LOP3.LUT R5, RZ, R6, RZ, 0x33, !PT ;  /* 0x00000006ff05a212 */ /* 0x000fc800078e33ff */
[----:B-1----:R-:W-:-:S04]  /*01f0*/  ISETP.GE.AND P0, PT, R5, UR4, PT ;  /* 0x0000000405007c0c */ /* 0x002fc8000bf06270 */
[----:B------:R-:W-:-:S13]  /*0200*/  ISETP.LT.OR P0, PT, R6, RZ, P0 ;  /* 0x000000ff0600720c */ /* 0x000fda0000701670 */
[----:B------:R-:W-:Y:S05]  /*0210*/  @P0 EXIT ;  /* 0x000000000000094d */ /* 0x000fea0003800000 */
[----:B------:R-:W0:Y:S01]  /*0220*/  LDC.64 R2, c[0x0][0x388] ;  /* 0x0000e200ff027b82 */ /* 0x000e220000000a00 */
[----:B------:R-:W1:Y:S01]  /*0230*/  LDCU.64 UR4, c[0x0][0x358] ;  /* 0x00006b00ff0477ac */ /* 0x000e620008000a00 */
[----:B0-----:R-:W-:-:S06]  /*0240*/  IMAD.WIDE R2, R5, 0x4, R2 ;  /* 0x0000000405027825 */ /* 0x001fcc00078e0202 */
[----:B-1----:R-:W2:Y:S02]  /*0250*/  LDG.E R2, desc[UR4][R2.64] ;  /* 0x0000000402027981 */ /* 0x002ea4000c1e1900 */
[----:B--2---:R-:W-:-:S13]  /*0260*/  ISETP.GE.AND P0, PT, R2, 0x1, PT ;  /* 0x000000010200780c */ /* 0x004fda0003f06270 */
[----:B------:R-:W-:Y:S05]  /*0270*/  @!P0 EXIT ;  /* 0x000000000000894d */ /* 0x000fea0003800000 */
[----:B------:R-:W0:Y:S02]  /*0280*/  LDC.64 R4, c[0x0][0x380] ;  /* 0x0000e000ff047b82 */ /* 0x000e240000000a00 */
[----:B0-----:R-:W-:-:S05]  /*0290*/  IMAD.WIDE R4, R7, 0x4, R4 ;  /* 0x0000000407047825 */ /* 0x001fca00078e0204 */
[----:B------:R-:W2:Y:S01]  /*02a0*/  LDG.E R0, desc[UR4][R4.64] ;  /* 0x0000000404007981 */ /* 0x000ea2000c1e1900 */
[----:B------:R-:W-:Y:S01]  /*02b0*/  I2FP.F32.U32 R11, R2 ;  /* 0x00000002000b7245 */ /* 0x000fe20000201000 */
[----:B------:R-:W-:Y:S03]  /*02c0*/  BSSY.RECONVERGENT B0, `(.L_x_0) ;  /* 0x000000c000007945 */ /* 0x000fe60003800200 */
[----:B------:R-:W0:Y:S02]  /*02d0*/  MUFU.RCP R2, R11 ;  /* 0x0000000b00027308 */ /* 0x000e240000001000 */
[----:B0-----:R-:W-:-:S04]  /*02e0*/  FFMA R3, -R11, R2, 1 ;  /* 0x3f8000000b037423 */ /* 0x001fc80000000102 */
[----:B------:R-:W-:Y:S02]  /*02f0*/  FFMA R3, R2, R3, R2 ;  /* 0x0000000302037223 */ /* 0x000fe40000000002 */
[----:B--2---:R-:W0:Y:S02]  /*0300*/  FCHK P0, R0, R11 ;  /* 0x0000000b00007302 */ /* 0x004e240000000000 */
[----:B------:R-:W-:-:S04]  /*0310*/  FFMA R2, R0, R3, RZ ;  /* 0x0000000300027223 */ /* 0x000fc800000000ff */
[----:B------:R-:W-:-:S04]  /*0320*/  FFMA R6, -R11, R2, R0 ;  /* 0x000000020b067223 */ /* 0x000fc80000000100 */
[----:B------:R-:W-:Y:S01]  /*0330*/  FFMA R3, R3, R6, R2 ;  /* 0x0000000603037223 */ /* 0x000fe20000000002 */
[----:B0-----:R-:W-:Y:S06]  /*0340*/  @!P0 BRA `(.L_x_1) ;  /* 0x00000000000c8947 */ /* 0x001fec0003800000 */
[----:B------:R-:W-:-:S07]  /*0350*/  MOV R2, 0x370 ;  /* 0x0000037000027802 */ /* 0x000fce0000000f00 */
[----:B------:R-:W-:Y:S05]  /*0360*/  CALL.REL.NOINC `($__internal_0_$__cuda_sm3x_div_rn_noftz_f32_slowpath) ;  /* 0x0000000000107944 */ /* 0x000fea0003c00000 */
[----:B------:R-:W-:-:S07]  /*0370*/  IMAD.MOV.U32 R3, RZ, RZ, R0 ;  /* 0x000000ffff037224 */ /* 0x000fce00078e0000 */
.L_x_1:
[----:B------:R-:W-:Y:S05]  /*0380*/  BSYNC.RECONVERGENT B0 ;  /* 0x0000000000007941 */ /* 0x000fea0003800200 */
.L_x_0:
[----:B------:R-:W-:Y:S01]  /*0390*/  STG.E desc[UR4][R4.64], R3 ;  /* 0x0000000304007986 */ /* 0x000fe2000c101904 */
[----:B------:R-:W-:Y:S05]  /*03a0*/  EXIT ;  /* 0x000000000000794d */ /* 0x000fea0003800000 */
        .weak           $__internal_0_$__cuda_sm3x_div_rn_noftz_f32_slowpath
        .type           $__internal_0_$__cuda_sm3x_div_rn_noftz_f32_slowpath,@function
        .size           $__internal_0_$__cuda_sm3x_div_rn_noftz_f32_slowpath,(.L_x_41 - $__internal_0_$__cuda_sm3x_div_rn_noftz_f32_slowpath)
$__internal_0_$__cuda_sm3x_div_rn_noftz_f32_slowpath:
[--C-:B------:R-:W-:Y:S01]  /*03b0*/  SHF.R.U32.HI R6, RZ, 0x17, R11.reuse ;  /* 0x00000017ff067819 */ /* 0x100fe2000001160b */
[----:B------:R-:W-:Y:S01]  /*03c0*/  BSSY.RECONVERGENT B1, `(.L_x_2) ;  /* 0x0000065000017945 */ /* 0x000fe20003800200 */
[--C-:B------:R-:W-:Y:S01]  /*03d0*/  SHF.R.U32.HI R3, RZ, 0x17, R0.reuse ;  /* 0x00000017ff037819 */ /* 0x100fe20000011600 */
[----:B------:R-:W-:Y:S01]  /*03e0*/  IMAD.MOV.U32 R7, RZ, RZ, R0 ;  /* 0x000000ffff077224 */ /* 0x000fe200078e0000 */
[----:B------:R-:W-:Y:S01]  /*03f0*/  LOP3.LUT R15, R6, 0xff, RZ, 0xc0, !PT ;  /* 0x000000ff060f7812 */ /* 0x000fe200078ec0ff */
[----:B------:R-:W-:Y:S01]  /*0400*/  IMAD.MOV.U32 R8, RZ, RZ, R11 ;  /* 0x000000ffff087224 */ /* 0x000fe200078e000b */
[----:B------:R-:W-:-:S03]  /*0410*/  LOP3.LUT R6, R3, 0xff, RZ, 0xc0, !PT ;  /* 0x000000ff03067812 */ /* 0x000fc600078ec0ff */
[----:B------:R-:W-:Y:S02]  /*0420*/  VIADD R12, R15, 0xffffffff ;  /* 0xffffffff0f0c7836 */ /* 0x000fe40000000000 */
[----:B------:R-:W-:-:S03]  /*0430*/  VIADD R10, R6, 0xffffffff ;  /* 0xffffffff060a7836 */ /* 0x000fc60000000000 */
[----:B------:R-:W-:-:S04]  /*0440*/  ISETP.GT.U32.AND P0, PT, R12, 0xfd, PT ;  /* 0x000000fd0c00780c */ /* 0x000fc80003f04070 */
[----:B------:R-:W-:-:S13]  /*0450*/  ISETP.GT.U32.OR P0, PT, R10, 0xfd, P0 ;  /* 0x000000fd0a00780c */ /* 0x000fda0000704470 */
[----:B------:R-:W-:Y:S01]  /*0460*/  @!P0 IMAD.MOV.U32 R9, RZ, RZ, RZ ;  /* 0x000000ffff098224 */ /* 0x000fe200078e00ff */
[----:B------:R-:W-:Y:S06]  /*0470*/  @!P0 BRA `(.L_x_3) ;  /* 0x0000000000608947 */ /* 0x000fec0003800000 */
[----:B------:R-:W-:Y:S01]  /*0480*/  FSETP.GTU.FTZ.AND P0, PT, |R0|, +INF , PT ;  /* 0x7f8000000000780b */ /* 0x000fe20003f1c200 */
[----:B------:R-:W-:Y:S01]  /*0490*/  IMAD.MOV.U32 R3, RZ, RZ, R11 ;  /* 0x000000ffff037224 */ /* 0x000fe200078e000b */
[----:B------:R-:W-:-:S04]  /*04a0*/  FSETP.GTU.FTZ.AND P1, PT, |R11|, +INF , PT ;  /* 0x7f8000000b00780b */ /* 0x000fc80003f3c200 */
[----:B------:R-:W-:-:S13]  /*04b0*/  PLOP3.LUT P0, PT, P0, P1, PT, 0xf8, 0x8f ;  /* 0x00000000008f781c */ /* 0x000fda0000703f70 */
[----:B------:R-:W-:Y:S05]  /*04c0*/  @P0 BRA `(.L_x_4) ;  /* 0x00000004004c0947 */ /* 0x000fea0003800000 */
[----:B------:R-:W-:-:S13]  /*04d0*/  LOP3.LUT P0, RZ, R8, 0x7fffffff, R7, 0xc8, !PT ;  /* 0x7fffffff08ff7812 */ /* 0x000fda000780c807 */
[----:B------:R-:W-:Y:S05]  /*04e0*/  @!P0 BRA `(.L_x_5) ;  /* 0x00000004003c8947 */ /* 0x000fea0003800000 */
[C---:B------:R-:W-:Y:S02]  /*04f0*/  FSETP.NEU.FTZ.AND P2, PT, |R0|.reuse, +INF , PT ;  /* 0x7f8000000000780b */ /* 0x040fe40003f5d200 */
[----:B------:R-:W-:Y:S02]  /*0500*/  FSETP.NEU.FTZ.AND P1, PT, |R3|, +INF , PT ;  /* 0x7f8000000300780b */ /* 0x000fe40003f3d200 */
[----:B------:R-:W-:-:S11]  /*0510*/  FSETP.NEU.FTZ.AND P0, PT, |R0|, +INF , PT ;  /* 0x7f8000000000780b */ /* 0x000fd60003f1d200 */
[----:B------:R-:W-:Y:S05]  /*0520*/  @!P1 BRA !P2, `(.L_x_5) ;  /* 0x00000004002c9947 */ /* 0x000fea0005000000 */
[----:B------:R-:W-:-:S04]  /*0530*/  LOP3.LUT P2, RZ, R7, 0x7fffffff, RZ, 0xc0, !PT ;  /* 0x7fffffff07ff7812 */ /* 0x000fc8000784c0ff */
[----:B------:R-:W-:-:S13]  /*0540*/  PLOP3.LUT P1, PT, P1, P2, PT, 0x2f, 0xf2 ;  /* 0x0000000000f2781c */ /* 0x000fda0000f24577 */
[----:B------:R-:W-:Y:S05]  /*0550*/  @P1 BRA `(.L_x_6) ;  /* 0x0000000400181947 */ /* 0x000fea0003800000 */
[----:B------:R-:W-:-:S04]  /*0560*/  LOP3.LUT P1, RZ, R8, 0x7fffffff, RZ, 0xc0, !PT ;  /* 0x7fffffff08ff7812 */ /* 0x000fc8000782c0ff */
[----:B------:R-:W-:-:S13]  /*0570*/  PLOP3.LUT P0, PT, P0, P1, PT, 0x2f, 0xf2 ;  /* 0x0000000000f2781c */ /* 0x000fda0000702577 */
[----:B------:R-:W-:Y:S05]  /*0580*/  @P0 BRA `(.L_x_7) ;  /* 0x0000000400000947 */ /* 0x000fea0003800000 */
[----:B------:R-:W-:Y:S02]  /*0590*/  ISETP.GE.AND P0, PT, R10, RZ, PT ;  /* 0x000000ff0a00720c */ /* 0x000fe40003f06270 */
[----:B------:R-:W-:-:S11]  /*05a0*/  ISETP.GE.AND P1, PT, R12, RZ, PT ;  /* 0x000000ff0c00720c */ /* 0x000fd60003f26270 */
[----:B------:R-:W-:Y:S02]  /*05b0*/  @P0 IMAD.MOV.U32 R9, RZ, RZ, RZ ;  /* 0x000000ffff090224 */ /* 0x000fe400078e00ff */
[----:B------:R-:W-:Y:S01]  /*05c0*/  @!P0 FFMA R7, R0, 1.84467440737095516160e+19, RZ ;  /* 0x5f80000000078823 */ /* 0x000fe200000000ff */
[----:B------:R-:W-:Y:S02]  /*05d0*/  @!P0 IMAD.MOV.U32 R9, RZ, RZ, -0x40 ;  /* 0xffffffc0ff098424 */ /* 0x000fe400078e00ff */
[----:B------:R-:W-:Y:S02]  /*05e0*/  @!P1 FFMA R8, R3, 1.84467440737095516160e+19, RZ ;  /* 0x5f80000003089823 */ /* 0x000fe400000000ff */
[----:B------:R-:W-:-:S07]  /*05f0*/  @!P1 VIADD R9, R9, 0x40 ;  /* 0x0000004009099836 */ /* 0x000fce0000000000 */
.L_x_3:
[----:B------:R-:W-:Y:S01]  /*0600*/  LEA R3, R15, 0xc0800000, 0x17 ;  /* 0xc08000000f037811 */ /* 0x000fe200078eb8ff */
[----:B------:R-:W-:Y:S01]  /*0610*/  VIADD R6, R6, 0xffffff81 ;  /* 0xffffff8106067836 */ /* 0x000fe20000000000 */
[----:B------:R-:W-:Y:S03]  /*0620*/  BSSY.RECONVERGENT B2, `(.L_x_8) ;  /* 0x0000035000027945 */ /* 0x000fe60003800200 */
[----:B------:R-:W-:Y:S02]  /*0630*/  IMAD.IADD R3, R8, 0x1, -R3 ;  /* 0x0000000108037824 */ /* 0x000fe400078e0a03 */
[C---:B------:R-:W-:Y:S01]  /*0640*/  IMAD R0, R6.reuse, -0x800000, R7 ;  /* 0xff80000006007824 */ /* 0x040fe200078e0207 */
[----:B------:R-:W-:Y:S01]  /*0650*/  IADD3 R6, PT, PT, R6, 0x7f, -R15 ;  /* 0x0000007f06067810 */ /* 0x000fe20007ffe80f */
[----:B------:R-:W0:Y:S01]  /*0660*/  MUFU.RCP R8, R3 ;  /* 0x0000000300087308 */ /* 0x000e220000001000 */
[----:B------:R-:W-:-:S03]  /*0670*/  FADD.FTZ R11, -R3, -RZ ;  /* 0x800000ff030b7221 */ /* 0x000fc60000010100 */
[----:B------:R-:W-:Y:S02]  /*0680*/  IMAD.IADD R6, R6, 0x1, R9 ;  /* 0x0000000106067824 */ /* 0x000fe400078e0209 */
[----:B0-----:R-:W-:-:S04]  /*0690*/  FFMA R13, R8, R11, 1 ;  /* 0x3f800000080d7423 */ /* 0x001fc8000000000b */
[----:B------:R-:W-:-:S04]  /*06a0*/  FFMA R10, R8, R13, R8 ;  /* 0x0000000d080a7223 */ /* 0x000fc80000000008 */
[----:B------:R-:W-:-:S04]  /*06b0*/  FFMA R7, R0, R10, RZ ;  /* 0x0000000a00077223 */ /* 0x000fc800000000ff */
[----:B------:R-:W-:-:S04]  /*06c0*/  FFMA R8, R11, R7, R0 ;  /* 0x000000070b087223 */ /* 0x000fc80000000000 */
[----:B------:R-:W-:-:S04]  /*06d0*/  FFMA R13, R10, R8, R7 ;  /* 0x000000080a0d7223 */ /* 0x000fc80000000007 */
[----:B------:R-:W-:-:S04]  /*06e0*/  FFMA R8, R11, R13, R0 ;  /* 0x0000000d0b087223 */ /* 0x000fc80000000000 */
[----:B------:R-:W-:-:S05]  /*06f0*/  FFMA R0, R10, R8, R13 ;  /* 0x000000080a007223 */ /* 0x000fca000000000d */
[----:B------:R-:W-:-:S04]  /*0700*/  SHF.R.U32.HI R3, RZ, 0x17, R0 ;  /* 0x00000017ff037819 */ /* 0x000fc80000011600 */
[----:B------:R-:W-:-:S05]  /*0710*/  LOP3.LUT R3, R3, 0xff, RZ, 0xc0, !PT ;  /* 0x000000ff03037812 */ /* 0x000fca00078ec0ff */
[----:B------:R-:W-:-:S04]  /*0720*/  IMAD.IADD R9, R3, 0x1, R6 ;  /* 0x0000000103097824 */ /* 0x000fc800078e0206 */
[----:B------:R-:W-:-:S05]  /*0730*/  VIADD R3, R9, 0xffffffff ;  /* 0xffffffff09037836 */ /* 0x000fca0000000000 */
[----:B------:R-:W-:-:S13]  /*0740*/  ISETP.GE.U32.AND P0, PT, R3, 0xfe, PT ;  /* 0x000000fe0300780c */ /* 0x000fda0003f06070 */
[----:B------:R-:W-:Y:S05]  /*0750*/  @!P0 BRA `(.L_x_9) ;  /* 0x0000000000808947 */ /* 0x000fea0003800000 */
[----:B------:R-:W-:-:S13]  /*0760*/  ISETP.GT.AND P0, PT, R9, 0xfe, PT ;  /* 0x000000fe0900780c */ /* 0x000fda0003f04270 */
[----:B------:R-:W-:Y:S05]  /*0770*/  @P0 BRA `(.L_x_10) ;  /* 0x00000000006c0947 */ /* 0x000fea0003800000 */
[----:B------:R-:W-:-:S13]  /*0780*/  ISETP.GE.AND P0, PT, R9, 0x1, PT ;  /* 0x000000010900780c */ /* 0x000fda0003f06270 */
[----:B------:R-:W-:Y:S05]  /*0790*/  @P0 BRA `(.L_x_11) ;  /* 0x0000000000740947 */ /* 0x000fea0003800000 */
[----:B------:R-:W-:Y:S02]  /*07a0*/  ISETP.GE.AND P0, PT, R9, -0x18, PT ;  /* 0xffffffe80900780c */ /* 0x000fe40003f06270 */
[----:B------:R-:W-:-:S11]  /*07b0*/  LOP3.LUT R0, R0, 0x80000000, RZ, 0xc0, !PT ;  /* 0x8000000000007812 */ /* 0x000fd600078ec0ff */
[----:B------:R-:W-:Y:S05]  /*07c0*/  @!P0 BRA `(.L_x_11) ;  /* 0x0000000000688947 */ /* 0x000fea0003800000 */
[CCC-:B------:R-:W-:Y:S01]  /*07d0*/  FFMA.RZ R3, R10.reuse, R8.reuse, R13.reuse ;  /* 0x000000080a037223 */ /* 0x1c0fe2000000c00d */
[CCC-:B------:R-:W-:Y:S01]  /*07e0*/  FFMA.RM R6, R10.reuse, R8.reuse, R13.reuse ;  /* 0x000000080a067223 */ /* 0x1c0fe2000000400d */
[C---:B------:R-:W-:Y:S02]  /*07f0*/  ISETP.NE.AND P2, PT, R9.reuse, RZ, PT ;  /* 0x000000ff0900720c */ /* 0x040fe40003f45270 */
[----:B------:R-:W-:Y:S02]  /*0800*/  ISETP.NE.AND P1, PT, R9, RZ, PT ;  /* 0x000000ff0900720c */ /* 0x000fe40003f25270 */
[----:B------:R-:W-:Y:S01]  /*0810*/  LOP3.LUT R7, R3, 0x7fffff, RZ, 0xc0, !PT ;  /* 0x007fffff03077812 */ /* 0x000fe200078ec0ff */
[----:B------:R-:W-:Y:S01]  /*0820*/  FFMA.RP R3, R10, R8, R13 ;  /* 0x000000080a037223 */ /* 0x000fe2000000800d */
[----:B------:R-:W-:Y:S02]  /*0830*/  VIADD R8, R9, 0x20 ;  /* 0x0000002009087836 */ /* 0x000fe40000000000 */
[----:B------:R-:W-:Y:S01]  /*0840*/  LOP3.LUT R7, R7, 0x800000, RZ, 0xfc, !PT ;  /* 0x0080000007077812 */ /* 0x000fe200078efcff */
[----:B------:R-:W-:Y:S01]  /*0850*/  IMAD.MOV R9, RZ, RZ, -R9 ;  /* 0x000000ffff097224 */ /* 0x000fe200078e0a09 */
[----:B------:R-:W-:-:S02]  /*0860*/  FSETP.NEU.FTZ.AND P0, PT, R3, R6, PT ;  /* 0x000000060300720b */ /* 0x000fc40003f1d000 */
[----:B------:R-:W-:Y:S02]  /*0870*/  SHF.L.U32 R8, R7, R8, RZ ;  /* 0x0000000807087219 */ /* 0x000fe400000006ff */
[----:B------:R-:W-:Y:S02]  /*0880*/  SEL R6, R9, RZ, P2 ;  /* 0x000000ff09067207 */ /* 0x000fe40001000000 */
[----:B------:R-:W-:Y:S02]  /*0890*/  ISETP.NE.AND P1, PT, R8, RZ, P1 ;  /* 0x000000ff0800720c */ /* 0x000fe40000f25270 */
[----:B------:R-:W-:Y:S02]  /*08a0*/  SHF.R.U32.HI R6, RZ, R6, R7 ;  /* 0x00000006ff067219 */ /* 0x000fe40000011607 */
[----:B------:R-:W-:Y:S02]  /*08b0*/  PLOP3.LUT P0, PT, P0, P1, PT, 0xf8, 0x8f ;  /* 0x00000000008f781c */ /* 0x000fe40000703f70 */
[----:B------:R-:W-:-:S02]  /*08c0*/  SHF.R.U32.HI R8, RZ, 0x1, R6 ;  /* 0x00000001ff087819 */ /* 0x000fc40000011606 */
[----:B------:R-:W-:-:S04]  /*08d0*/  SEL R3, RZ, 0x1, !P0 ;  /* 0x00000001ff037807 */ /* 0x000fc80004000000 */
[----:B------:R-:W-:-:S04]  /*08e0*/  LOP3.LUT R3, R3, 0x1, R8, 0xf8, !PT ;  /* 0x0000000103037812 */ /* 0x000fc800078ef808 */
[----:B------:R-:W-:-:S05]  /*08f0*/  LOP3.LUT R3, R3, R6, RZ, 0xc0, !PT ;  /* 0x0000000603037212 */ /* 0x000fca00078ec0ff */
[----:B------:R-:W-:-:S05]  /*0900*/  IMAD.IADD R3, R8, 0x1, R3 ;  /* 0x0000000108037824 */ /* 0x000fca00078e0203 */
[----:B------:R-:W-:Y:S01]  /*0910*/  LOP3.LUT R0, R3, R0, RZ, 0xfc, !PT ;  /* 0x0000000003007212 */ /* 0x000fe200078efcff */
[----:B------:R-:W-:Y:S06]  /*0920*/  BRA `(.L_x_11) ;  /* 0x0000000000107947 */ /* 0x000fec0003800000 */
.L_x_10:
[----:B------:R-:W-:-:S04]  /*0930*/  LOP3.LUT R0, R0, 0x80000000, RZ, 0xc0, !PT ;  /* 0x8000000000007812 */ /* 0x000fc800078ec0ff */
[----:B------:R-:W-:Y:S01]  /*0940*/  LOP3.LUT R0, R0, 0x7f800000, RZ, 0xfc, !PT ;  /* 0x7f80000000007812 */ /* 0x000fe200078efcff */
[----:B------:R-:W-:Y:S06]  /*0950*/  BRA `(.L_x_11) ;  /* 0x0000000000047947 */ /* 0x000fec0003800000 */
.L_x_9:
[----:B------:R-:W-:-:S07]  /*0960*/  IMAD R0, R6, 0x800000, R0 ;  /* 0x0080000006007824 */ /* 0x000fce00078e0200 */
.L_x_11:
[----:B------:R-:W-:Y:S05]  /*0970*/  BSYNC.RECONVERGENT B2 ;  /* 0x0000000000027941 */ /* 0x000fea0003800200 */
.L_x_8:
[----:B------:R-:W-:Y:S05]  /*0980*/  BRA `(.L_x_12) ;  /* 0x0000000000207947 */ /* 0x000fea0003800000 */
.L_x_7:
[----:B------:R-:W-:-:S04]  /*0990*/  LOP3.LUT R0, R8, 0x80000000, R7, 0x48, !PT ;  /* 0x8000000008007812 */ /* 0x000fc800078e4807 */
[----:B------:R-:W-:Y:S01]  /*09a0*/  LOP3.LUT R0, R0, 0x7f800000, RZ, 0xfc, !PT ;  /* 0x7f80000000007812 */ /* 0x000fe200078efcff */
[----:B------:R-:W-:Y:S06]  /*09b0*/  BRA `(.L_x_12) ;  /* 0x0000000000147947 */ /* 0x000fec0003800000 */
.L_x_6:
[----:B------:R-:W-:Y:S01]  /*09c0*/  LOP3.LUT R0, R8, 0x80000000, R7, 0x48, !PT ;  /* 0x8000000008007812 */ /* 0x000fe200078e4807 */
[----:B------:R-:W-:Y:S06]  /*09d0*/  BRA `(.L_x_12) ;  /* 0x00000000000c7947 */ /* 0x000fec0003800000 */
.L_x_5:
[----:B------:R-:W0:Y:S01]  /*09e0*/  MUFU.RSQ R0, -QNAN ;  /* 0xffc0000000007908 */ /* 0x000e220000001400 */
[----:B------:R-:W-:Y:S05]  /*09f0*/  BRA `(.L_x_12) ;  /* 0x0000000000047947 */ /* 0x000fea0003800000 */
.L_x_4:
[----:B------:R-:W-:-:S07]  /*0a00*/  FADD.FTZ R0, R0, R3 ;  /* 0x0000000300007221 */ /* 0x000fce0000010000 */
.L_x_12:
[----:B------:R-:W-:Y:S05]  /*0a10*/  BSYNC.RECONVERGENT B1 ;  /* 0x0000000000017941 */ /* 0x000fea0003800200 */
.L_x_2:
[----:B------:R-:W-:-:S04]  /*0a20*/  IMAD.MOV.U32 R3, RZ, RZ, 0x0 ;  /* 0x00000000ff037424 */ /* 0x000fc800078e00ff */
[----:B0-----:R-:W-:Y:S05]  /*0a30*/  RET.REL.NODEC R2 `(_Z18finalize_centroidsPfPKiii) ;  /* 0xfffffff402707950 */ /* 0x001fea0003c3ffff */
.L_x_13:
[----:B------:R-:W-:-:S00]  /*0a40*/  BRA `(.L_x_13) ;  /* 0xfffffffc00fc7947 */ /* 0x000fc0000383ffff */
[----:B------:R-:W-:-:S00]  /*0a50*/  NOP ;  /* 0x0000000000007918 */ /* 0x000fc00000000000 */
        /* <DEDUP_REMOVED lines=10> */
.L_x_41:


//--------------------- .text._Z23update_centroids_atomicPKfPKiPfPiiii --------------------------
	.section	.text._Z23update_centroids_atomicPKfPKiPfPiiii,"ax",@progbits
	.align	128
        .global         _Z23update_centroids_atomicPKfPKiPfPiiii
        .type           _Z23update_centroids_atomicPKfPKiPfPiiii,@function
        .size           _Z23update_centroids_atomicPKfPKiPfPiiii,(.L_x_44 - _Z23update_centroids_atomicPKfPKiPfPiiii)
        .other          _Z23update_centroids_atomicPKfPKiPfPiiii,@"STO_CUDA_ENTRY STV_DEFAULT"
_Z23update_centroids_atomicPKfPKiPfPiiii:
.text._Z23update_centroids_atomicPKfPKiPfPiiii:
[----:B------:R-:W-:Y:S01]  /*0000*/  LDC R1, c[0x0][0x37c] ;  /* 0x0000df00ff017b82 */ /* 0x000fe20000000800 */
[----:B------:R-:W0:Y:S07]  /*0010*/  S2R R0, SR_TID.X ;  /* 0x0000000000007919 */ /* 0x000e2e0000002100 */
[----:B------:R-:W0:Y:S01]  /*0020*/  S2UR UR4, SR_CTAID.X ;  /* 0x00000000000479c3 */ /* 0x000e220000002500 */
[----:B------:R-:W1:Y:S07]  /*0030*/  LDCU UR5, c[0x0][0x3a0] ;  /* 0x00007400ff0577ac */ /* 0x000e6e0008000800 */
[----:B------:R-:W0:Y:S02]  /*0040*/  LDC R5, c[0x0][0x360] ;  /* 0x0000d800ff057b82 */ /* 0x000e240000000800 */
[----:B0-----:R-:W-:-:S05]  /*0050*/  IMAD R5, R5, UR4, R0 ;  /* 0x0000000405057c24 */ /* 0x001fca000f8e0200 */
[----:B-1----:R-:W-:-:S13]  /*0060*/  ISETP.GE.AND P0, PT, R5, UR5, PT ;  /* 0x0000000505007c0c */ /* 0x002fda000bf06270 */
[----:B------:R-:W-:Y:S05]  /*0070*/  @P0 EXIT ;  /* 0x000000000000094d */ /* 0x000fea0003800000 */
[----:B------:R-:W0:Y:S01]  /*0080*/  LDC.64 R2, c[0x0][0x388] ;  /* 0x0000e200ff027b82 */ /* 0x000e220000000a00 */
[----:B------:R-:W1:Y:S07]  /*0090*/  LDCU.64 UR4, c[0x0][0x358] ;  /* 0x00006b00ff0477ac */ /* 0x000e6e0008000a00 */
[----:B------:R-:W2:Y:S08]  /*00a0*/  LDC R4, c[0x0][0x3a4] ;  /* 0x0000e900ff047b82 */ /* 0x000eb00000000800 */
[----:B------:R-:W3:Y:S01]  /*00b0*/  LDC.64 R6, c[0x0][0x398] ;  /* 0x0000e600ff067b82 */ /* 0x000ee20000000a00 */
[----:B0-----:R-:W-:-:S06]  /*00c0*/  IMAD.WIDE R2, R5, 0x4, R2 ;  /* 0x0000000405027825 */ /* 0x001fcc00078e0202 */
[----:B-1----:R-:W3:Y:S01]  /*00d0*/  LDG.E R3, desc[UR4][R2.64] ;  /* 0x0000000402037981 */ /* 0x002ee2000c1e1900 */
[----:B------:R-:W-:Y:S01]  /*00e0*/  IMAD.MOV.U32 R9, RZ, RZ, 0x1 ;  /* 0x00000001ff097424 */ /* 0x000fe200078e00ff */
[----:B--2---:R-:W-:Y:S01]  /*00f0*/  ISETP.GE.AND P0, PT, R4, 0x1, PT ;  /* 0x000000010400780c */ /* 0x004fe20003f06270 */
[----:B---3--:R-:W-:-:S05]  /*0100*/  IMAD.WIDE R6, R3, 0x4, R6 ;  /* 0x0000000403067825 */ /* 0x008fca00078e0206 */
[----:B------:R0:W-:Y:S07]  /*0110*/  REDG.E.ADD.STRONG.GPU desc[UR4][R6.64], R9 ;  /* 0x000000090600798e */ /* 0x0001ee000c12e104 */
[----:B------:R-:W-:Y:S05]  /*0120*/  @!P0 EXIT ;  /* 0x000000000000894d */ /* 0x000fea0003800000 */
[C---:B------:R-:W-:Y:S01]  /*0130*/  ISETP.GE.U32.AND P1, PT, R4.reuse, 0x10, PT ;  /* 0x000000100400780c */ /* 0x040fe20003f26070 */
[-C--:B------:R-:W-:Y:S01]  /*0140*/  IMAD R0, R3, R4.reuse, RZ ;  /* 0x0000000403007224 */ /* 0x080fe200078e02ff */
[----:B------:R-:W-:Y:S01]  /*0150*/  LOP3.LUT P0, R12, R4, 0xf, RZ, 0xc0, !PT ;  /* 0x0000000f040c7812 */ /* 0x000fe2000780c0ff */
[----:B------:R-:W-:Y:S02]  /*0160*/  IMAD R2, R5, R4, RZ ;  /* 0x0000000405027224 */ /* 0x000fe400078e02ff */
[----:B------:R-:W-:-:S08]  /*0170*/  IMAD.MOV.U32 R3, RZ, RZ, RZ ;  /* 0x000000ffff037224 */ /* 0x000fd000078e00ff */
[----:B------:R-:W-:Y:S05]  /*0180*/  @!P1 BRA `(.L_x_14) ;  /* 0x0000000000b49947 */ /* 0x000fea0003800000 */
[----:B------:R-:W-:Y:S01]  /*0190*/  LOP3.LUT R3, R4, 0x7ffffff0, RZ, 0xc0, !PT ;  /* 0x7ffffff004037812 */ /* 0x000fe200078ec0ff */
[----:B------:R-:W-:Y:S01]  /*01a0*/  IMAD.MOV.U32 R5, RZ, RZ, R0 ;  /* 0x000000ffff057224 */ /* 0x000fe200078e0000 */
[----:B------:R-:W-:Y:S02]  /*01b0*/  MOV R10, R2 ;  /* 0x00000002000a7202 */ /* 0x000fe40000000f00 */
[----:B------:R-:W-:-:S07]  /*01c0*/  IADD3 R11, PT, PT, -R3, RZ, RZ ;  /* 0x000000ff030b7210 */ /* 0x000fce0007ffe1ff */
.L_x_15:
[----:B0-----:R-:W0:Y:S08]  /*01d0*/  LDC.64 R6, c[0x0][0x380] ;  /* 0x0000e000ff067b82 */ /* 0x001e300000000a00 */
[----:B----4-:R-:W1:Y:S01]  /*01e0*/  LDC.64 R8, c[0x0][0x390] ;  /* 0x0000e400ff087b82 */ /* 0x010e620000000a00 */
[----:B0-----:R-:W-:-:S05]  /*01f0*/  IMAD.WIDE R6, R10, 0x4, R6 ;  /* 0x000000040a067825 */ /* 0x001fca00078e0206 */
[----:B------:R-:W2:Y:S01]  /*0200*/  LDG.E R13, desc[UR4][R6.64] ;  /* 0x00000004060d7981 */ /* 0x000ea2000c1e1900 */
[----:B-1----:R-:W-:-:S05]  /*0210*/  IMAD.WIDE R8, R5, 0x4, R8 ;  /* 0x0000000405087825 */ /* 0x002fca00078e0208 */
[----:B--2---:R0:W-:Y:S04]  /*0220*/  REDG.E.ADD.F32.FTZ.RN.STRONG.GPU desc[UR4][R8.64], R13 ;  /* 0x0000000d080079a6 */ /* 0x0041e8000c12f304 */
[----:B------:R-:W2:Y:S04]  /*0230*/  LDG.E R15, desc[UR4][R6.64+0x4] ;  /* 0x00000404060f7981 */ /* 0x000ea8000c1e1900 */
[----:B--2---:R1:W-:Y:S04]  /*0240*/  REDG.E.ADD.F32.FTZ.RN.STRONG.GPU desc[UR4][R8.64+0x4], R15 ;  /* 0x0000040f080079a6 */ /* 0x0043e8000c12f304 */
[----:B------:R-:W2:Y:S04]  /*0250*/  LDG.E R17, desc[UR4][R6.64+0x8] ;  /* 0x0000080406117981 */ /* 0x000ea8000c1e1900 */
[----:B--2---:R2:W-:Y:S04]  /*0260*/  REDG.E.ADD.F32.FTZ.RN.STRONG.GPU desc[UR4][R8.64+0x8], R17 ;  /* 0x00000811080079a6 */ /* 0x0045e8000c12f304 */
[----:B------:R-:W3:Y:S04]  /*0270*/  LDG.E R19, desc[UR4][R6.64+0xc] ;  /* 0x00000c0406137981 */ /* 0x000ee8000c1e1900 */
[----:B---3--:R3:W-:Y:S04]  /*0280*/  REDG.E.ADD.F32.FTZ.RN.STRONG.GPU desc[UR4][R8.64+0xc], R19 ;  /* 0x00000c13080079a6 */ /* 0x0087e8000c12f304 */
[----:B------:R-:W4:Y:S04]  /*0290*/  LDG.E R21, desc[UR4][R6.64+0x10] ;  /* 0x0000100406157981 */ /* 0x000f28000c1e1900 */
[----:B----4-:R4:W-:Y:S04]  /*02a0*/  REDG.E.ADD.F32.FTZ.RN.STRONG.GPU desc[UR4][R8.64+0x10], R21 ;  /* 0x00001015080079a6 */ /* 0x0109e8000c12f304 */
[----:B------:R-:W5:Y:S04]  /*02b0*/  LDG.E R23, desc[UR4][R6.64+0x14] ;  /* 0x0000140406177981 */ /* 0x000f68000c1e1900 */
[----:B-----5:R5:W-:Y:S04]  /*02c0*/  REDG.E.ADD.F32.FTZ.RN.STRONG.GPU desc[UR4][R8.64+0x14], R23 ;  /* 0x00001417080079a6 */ /* 0x020be8000c12f304 */
[----:B0-----:R-:W2:Y:S04]  /*02d0*/  LDG.E R13, desc[UR4][R6.64+0x18] ;  /* 0x00001804060d7981 */ /* 0x001ea8000c1e1900 */
[----:B--2---:R0:W-:Y:S04]  /*02e0*/  REDG.E.ADD.F32.FTZ.RN.STRONG.GPU desc[UR4][R8.64+0x18], R13 ;  /* 0x0000180d080079a6 */ /* 0x0041e8000c12f304 */
[----:B-1----:R-:W2:Y:S04]  /*02f0*/  LDG.E R15, desc[UR4][R6.64+0x1c] ;  /* 0x00001c04060f7981 */ /* 0x002ea8000c1e1900 */
[----:B--2---:R1:W-:Y:S04]  /*0300*/  REDG.E.ADD.F32.FTZ.RN.STRONG.GPU desc[UR4][R8.64+0x1c], R15 ;  /* 0x00001c0f080079a6 */ /* 0x0043e8000c12f304 */
[----:B------:R-:W2:Y:S04]  /*0310*/  LDG.E R17, desc[UR4][R6.64+0x20] ;  /* 0x0000200406117981 */ /* 0x000ea8000c1e1900 */
[----:B--2---:R2:W-:Y:S04]  /*0320*/  REDG.E.ADD.F32.FTZ.RN.STRONG.GPU desc[UR4][R8.64+0x20], R17 ;  /* 0x00002011080079a6 */ /* 0x0045e8000c12f304 */
[----:B---3--:R-:W3:Y:S04]  /*0330*/  LDG.E R19, desc[UR4][R6.64+0x24] ;  /* 0x0000240406137981 */ /* 0x008ee8000c1e1900 */
[----:B---3--:R3:W-:Y:S04]  /*0340*/  REDG.E.ADD.F32.FTZ.RN.STRONG.GPU desc[UR4][R8.64+0x24], R19 ;  /* 0x00002413080079a6 */ /* 0x0087e8000c12f304 */
[----:B----4-:R-:W4:Y:S04]  /*0350*/  LDG.E R21, desc[UR4][R6.64+0x28] ;  /* 0x0000280406157981 */ /* 0x010f28000c1e1900 */
[----:B----4-:R4:W-:Y:S04]  /*0360*/  REDG.E.ADD.F32.FTZ.RN.STRONG.GPU desc[UR4][R8.64+0x28], R21 ;  /* 0x00002815080079a6 */ /* 0x0109e8000c12f304 */
[----:B-----5:R-:W5:Y:S04]  /*0370*/  LDG.E R23, desc[UR4][R6.64+0x2c] ;  /* 0x00002c0406177981 */ /* 0x020f68000c1e1900 */
[----:B-----5:R4:W-:Y:S04]  /*0380*/  REDG.E.ADD.F32.FTZ.RN.STRONG.GPU desc[UR4][R8.64+0x2c], R23 ;  /* 0x00002c17080079a6 */ /* 0x0209e8000c12f304 */
[----:B0-----:R-:W5:Y:S04]  /*0390*/  LDG.E R13, desc[UR4][R6.64+0x30] ;  /* 0x00003004060d7981 */ /* 0x001f68000c1e1900 */
[----:B-----5:R4:W-:Y:S04]  /*03a0*/  REDG.E.ADD.F32.FTZ.RN.STRONG.GPU desc[UR4][R8.64+0x30], R13 ;  /* 0x0000300d080079a6 */ /* 0x0209e8000c12f304 */
[----:B-1----:R-:W5:Y:S04]  /*03b0*/  LDG.E R15, desc[UR4][R6.64+0x34] ;  /* 0x00003404060f7981 */ /* 0x002f68000c1e1900 */
[----:B-----5:R4:W-:Y:S04]  /*03c0*/  REDG.E.ADD.F32.FTZ.RN.STRONG.GPU desc[UR4][R8.64+0x34], R15 ;  /* 0x0000340f080079a6 */ /* 0x0209e8000c12f304 */
[----:B--2---:R-:W2:Y:S01]  /*03d0*/  LDG.E R17, desc[UR4][R6.64+0x38] ;  /* 0x0000380406117981 */ /* 0x004ea2000c1e1900 */
[----:B------:R-:W-:-:S05]  /*03e0*/  VIADD R11, R11, 0x10 ;  /* 0x000000100b0b7836 */ /* 0x000fca0000000000 */
[----:B------:R-:W-:Y:S01]  /*03f0*/  ISETP.NE.AND P1, PT, R11, RZ, PT ;  /* 0x000000ff0b00720c */ /* 0x000fe20003f25270 */
[----:B--2---:R4:W-:Y:S04]  /*0400*/  REDG.E.ADD.F32.FTZ.RN.STRONG.GPU desc[UR4][R8.64+0x38], R17 ;  /* 0x00003811080079a6 */ /* 0x0049e8000c12f304 */
[----:B---3--:R-:W2:Y:S01]  /*0410*/  LDG.E R19, desc[UR4][R6.64+0x3c] ;  /* 0x00003c0406137981 */ /* 0x008ea2000c1e1900 */
[----:B------:R-:W-:Y:S01]  /*0420*/  IADD3 R5, PT, PT, R5, 0x10, RZ ;  /* 0x0000001005057810 */ /* 0x000fe20007ffe0ff */
[----:B------:R-:W-:Y:S02]  /*0430*/  VIADD R10, R10, 0x10 ;  /* 0x000000100a0a7836 */ /* 0x000fe40000000000 */
[----:B--2---:R4:W-:Y:S04]  /*0440*/  REDG.E.ADD.F32.FTZ.RN.STRONG.GPU desc[UR4][R8.64+0x3c], R19 ;  /* 0x00003c13080079a6 */ /* 0x0049e8000c12f304 */
[----:B------:R-:W-:Y:S05]  /*0450*/  @P1 BRA `(.L_x_15) ;  /* 0xfffffffc005c1947 */ /* 0x000fea000383ffff */
.L_x_14:
[----:B------:R-:W-:Y:S05]  /*0460*/  @!P0 EXIT ;  /* 0x000000000000894d */ /* 0x000fea0003800000 */
[----:B------:R-:W-:Y:S02]  /*0470*/  ISETP.GE.U32.AND P0, PT, R12, 0x8, PT ;  /* 0x000000080c00780c */ /* 0x000fe40003f06070 */
[----:B------:R-:W-:-:S04]  /*0480*/  LOP3.LUT R14, R4, 0x7, RZ, 0xc0, !PT ;  /* 0x00000007040e7812 */ /* 0x000fc800078ec0ff */
[----:B------:R-:W-:-:S07]  /*0490*/  ISETP.NE.AND P1, PT, R14, RZ, PT ;  /* 0x000000ff0e00720c */ /* 0x000fce0003f25270 */
[----:B------:R-:W-:Y:S06]  /*04a0*/  @!P0 BRA `(.L_x_16) ;  /* 0x00000000005c8947 */ /* 0x000fec0003800000 */
[----:B0-----:R-:W0:Y:S01]  /*04b0*/  LDC.64 R6, c[0x0][0x380] ;  /* 0x0000e000ff067b82 */ /* 0x001e220000000a00 */
[----:B------:R-:W-:-:S07]  /*04c0*/  IADD3 R5, PT, PT, R2, R3, RZ ;  /* 0x0000000302057210 */ /* 0x000fce0007ffe0ff */
[----:B----4-:R-:W1:Y:S01]  /*04d0*/  LDC.64 R8, c[0x0][0x390] ;  /* 0x0000e400ff087b82 */ /* 0x010e620000000a00 */
[----:B0-----:R-:W-:-:S05]  /*04e0*/  IMAD.WIDE R6, R5, 0x4, R6 ;  /* 0x0000000405067825 */ /* 0x001fca00078e0206 */
[----:B------:R-:W2:Y:S01]  /*04f0*/  LDG.E R11, desc[UR4][R6.64] ;  /* 0x00000004060b7981 */ /* 0x000ea2000c1e1900 */
[----:B------:R-:W-:-:S04]  /*0500*/  IMAD.IADD R5, R0, 0x1, R3 ;  /* 0x0000000100057824 */ /* 0x000fc800078e0203 */
        /* <DEDUP_REMOVED lines=8> */
[----:B------:R-:W3:Y:S04]  /*0590*/  LDG.E R17, desc[UR4][R6.64+0x10] ;  /* 0x0000100406117981 */ /* 0x000ee8000c1e1900 */
[----:B---3--:R2:W-:Y:S04]  /*05a0*/  REDG.E.ADD.F32.FTZ.RN.STRONG.GPU desc[UR4][R8.64+0x10], R17 ;  /* 0x00001011080079a6 */ /* 0x0085e8000c12f304 */
[----:B------:R-:W3:Y:S04]  /*05b0*/  LDG.E R19, desc[UR4][R6.64+0x14] ;  /* 0x0000140406137981 */ /* 0x000ee8000c1e1900 */
[----:B---3--:R2:W-:Y:S04]  /*05c0*/  REDG.E.ADD.F32.FTZ.RN.STRONG.GPU desc[UR4][R8.64+0x14], R19 ;  /* 0x00001413080079a6 */ /* 0x0085e8000c12f304 */
[----:B0-----:R-:W3:Y:S04]  /*05d0*/  LDG.E R11, desc[UR4][R6.64+0x18] ;  /* 0x00001804060b7981 */ /* 0x001ee8000c1e1900 */
[----:B---3--:R2:W-:Y:S04]  /*05e0*/  REDG.E.ADD.F32.FTZ.RN.STRONG.GPU desc[UR4][R8.64+0x18], R11 ;  /* 0x0000180b080079a6 */ /* 0x0085e8000c12f304 */
[----:B-1----:R-:W3:Y:S01]  /*05f0*/  LDG.E R5, desc[UR4][R6.64+0x1c] ;  /* 0x00001c0406057981 */ /* 0x002ee2000c1e1900 */
[----:B------:R-:W-:-:S03]  /*0600*/  IADD3 R3, PT, PT, R3, 0x8, RZ ;  /* 0x0000000803037810 */ /* 0x000fc60007ffe0ff */
[----:B---3--:R2:W-:Y:S04]  /*0610*/  REDG.E.ADD.F32.FTZ.RN.STRONG.GPU desc[UR4][R8.64+0x1c], R5 ;  /* 0x00001c05080079a6 */ /* 0x0085e8000c12f304 */
.L_x_16:
[----:B------:R-:W-:Y:S05]  /*0620*/  @!P1 EXIT ;  /* 0x000000000000994d */ /* 0x000fea0003800000 */
[----:B------:R-:W-:Y:S02]  /*0630*/  ISETP.GE.U32.AND P0, PT, R14, 0x4, PT ;  /* 0x000000040e00780c */ /* 0x000fe40003f06070 */
[----:B------:R-:W-:-:S04]  /*0640*/  LOP3.LUT R10, R4, 0x3, RZ, 0xc0, !PT ;  /* 0x00000003040a7812 */ /* 0x000fc800078ec0ff */
[----:B------:R-:W-:-:S07]  /*0650*/  ISETP.NE.AND P1, PT, R10, RZ, PT ;  /* 0x000000ff0a00720c */ /* 0x000fce0003f25270 */
[----:B------:R-:W-:Y:S06]  /*0660*/  @!P0 BRA `(.L_x_17) ;  /* 0x00000000003c8947 */ /* 0x000fec0003800000 */
[----:B--2---:R-:W1:Y:S01]  /*0670*/  LDC.64 R4, c[0x0][0x380] ;  /* 0x0000e000ff047b82 */ /* 0x004e620000000a00 */
[----:B0-----:R-:W-:-:S04]  /*0680*/  IMAD.IADD R7, R2, 0x1, R3 ;  /* 0x0000000102077824 */ /* 0x001fc800078e0203 */
[----:B-1----:R-:W-:-:S03]  /*0690*/  IMAD.WIDE R6, R7, 0x4, R4 ;  /* 0x0000000407067825 */ /* 0x002fc600078e0204 */
[----:B------:R-:W0:Y:S02]  /*06a0*/  LDC.64 R4, c[0x0][0x390] ;  /* 0x0000e400ff047b82 */ /* 0x000e240000000a00 */
[----:B----4-:R-:W2:Y:S01]  /*06b0*/  LDG.E R9, desc[UR4][R6.64] ;  /* 0x0000000406097981 */ /* 0x010ea2000c1e1900 */
[----:B------:R-:W-:-:S05]  /*06c0*/  IADD3 R11, PT, PT, R0, R3, RZ ;  /* 0x00000003000b7210 */ /* 0x000fca0007ffe0ff */
[----:B0-----:R-:W-:-:S05]  /*06d0*/  IMAD.WIDE R4, R11, 0x4, R4 ;  /* 0x000000040b047825 */ /* 0x001fca00078e0204 */
[----:B--2---:R1:W-:Y:S04]  /*06e0*/  REDG.E.ADD.F32.FTZ.RN.STRONG.GPU desc[UR4][R4.64], R9 ;  /* 0x00000009040079a6 */ /* 0x0043e8000c12f304 */
[----:B------:R-:W2:Y:S04]  /*06f0*/  LDG.E R11, desc[UR4][R6.64+0x4] ;  /* 0x00000404060b7981 */ /* 0x000ea8000c1e1900 */
[----:B--2---:R1:W-:Y:S04]  /*0700*/  REDG.E.ADD.F32.FTZ.RN.STRONG.GPU desc[UR4][R4.64+0x4], R11 ;  /* 0x0000040b040079a6 */ /* 0x0043e8000c12f304 */
[----:B------:R-:W2:Y:S04]  /*0710*/  LDG.E R13, desc[UR4][R6.64+0x8] ;  /* 0x00000804060d7981 */ /* 0x000ea8000c1e1900 */
[----:B--2---:R1:W-:Y:S04]  /*0720*/  REDG.E.ADD.F32.FTZ.RN.STRONG.GPU desc[UR4][R4.64+0x8], R13 ;  /* 0x0000080d040079a6 */ /* 0x0043e8000c12f304 */
[----:B------:R-:W2:Y:S01]  /*0730*/  LDG.E R15, desc[UR4][R6.64+0xc] ;  /* 0x00000c04060f7981 */ /* 0x000ea2000c1e1900 */
[----:B------:R-:W-:-:S03]  /*0740*/  VIADD R3, R3, 0x4 ;  /* 0x0000000403037836 */ /* 0x000fc60000000000 */
[----:B--2---:R1:W-:Y:S04]  /*0750*/  REDG.E.ADD.F32.FTZ.RN.STRONG.GPU desc[UR4][R4.64+0xc], R15 ;  /* 0x00000c0f040079a6 */ /* 0x0043e8000c12f304 */
.L_x_17:
[----:B------:R-:W-:Y:S05]  /*0760*/  @!P1 EXIT ;  /* 0x000000000000994d */ /* 0x000fea0003800000 */
[----:B012-4-:R-:W0:Y:S01]  /*0770*/  LDC.64 R8, c[0x0][0x390] ;  /* 0x0000e400ff087b82 */ /* 0x017e220000000a00 */
[----:B------:R-:W-:Y:S01]  /*0780*/  IADD3 R11, PT, PT, R2, R3, RZ ;  /* 0x00000003020b7210 */ /* 0x000fe20007ffe0ff */
[----:B------:R-:W-:Y:S01]  /*0790*/  IMAD.IADD R13, R0, 0x1, R3 ;  /* 0x00000001000d7824 */ /* 0x000fe200078e0203 */
[----:B------:R-:W-:-:S05]  /*07a0*/  IADD3 R10, PT, PT, -R10, RZ, RZ ;  /* 0x000000ff0a0a7210 */ /* 0x000fca0007ffe1ff */
[----:B------:R-:W1:Y:S02]  /*07b0*/  LDC.64 R6, c[0x0][0x380] ;  /* 0x0000e000ff067b82 */ /* 0x000e640000000a00 */
.L_x_18:
[----:B-12---:R-:W-:-:S06]  /*07c0*/  IMAD.WIDE R2, R11, 0x4, R6 ;  /* 0x000000040b027825 */ /* 0x006fcc00078e0206 */
[----:B------:R-:W2:Y:S01]  /*07d0*/  LDG.E R3, desc[UR4][R2.64] ;  /* 0x0000000402037981 */ /* 0x000ea2000c1e1900 */
[----:B------:R-:W-:Y:S02]  /*07e0*/  VIADD R10, R10, 0x1 ;  /* 0x000000010a0a7836 */ /* 0x000fe40000000000 */
[----:B0-----:R-:W-:-:S03]  /*07f0*/  IMAD.WIDE R4, R13, 0x4, R8 ;  /* 0x000000040d047825 */ /* 0x001fc600078e0208 */
[----:B------:R-:W-:Y:S02]  /*0800*/  ISETP.NE.AND P0, PT, R10, RZ, PT ;  /* 0x000000ff0a00720c */ /* 0x000fe40003f05270 */
[----:B------:R-:W-:Y:S02]  /*0810*/  IADD3 R11, PT, PT, R11, 0x1, RZ ;  /* 0x000000010b0b7810 */ /* 0x000fe40007ffe0ff */
[----:B------:R-:W-:Y:S01]  /*0820*/  IADD3 R13, PT, PT, R13, 0x1, RZ ;  /* 0x000000010d0d7810 */ /* 0x000fe20007ffe0ff */
[----:B--2---:R2:W-:Y:S08]  /*0830*/  REDG.E.ADD.F32.FTZ.RN.STRONG.GPU desc[UR4][R4.64], R3 ;  /* 0x00000003040079a6 */ /* 0x0045f0000c12f304 */
[----:B------:R-:W-:Y:S05]  /*0840*/  @P0 BRA `(.L_x_18) ;  /* 0xfffffffc00dc0947 */ /* 0x000fea000383ffff */
[----:B------:R-:W-:Y:S05]  /*0850*/  EXIT ;  /* 0x000000000000794d */ /* 0x000fea0003800000 */
.L_x_19:
        /* <DEDUP_REMOVED lines=10> */
.L_x_44:


//--------------------- .text._Z15assign_clustersPKfPiii --------------------------
	.section	.text._Z15assign_clustersPKfPiii,"ax",@progbits
	.align	128
        .global         _Z15assign_clustersPKfPiii
        .type           _Z15assign_clustersPKfPiii,@function
        .size           _Z15assign_clustersPKfPiii,(.L_x_45 - _Z15assign_clustersPKfPiii)
        .other          _Z15assign_clustersPKfPiii,@"STO_CUDA_ENTRY STV_DEFAULT"
_Z15assign_clustersPKfPiii:
.text._Z15assign_clustersPKfPiii:
        /* <DEDUP_REMOVED lines=8> */
[----:B------:R-:W0:Y:S01]  /*0080*/  LDCU UR5, c[0x0][0x394] ;  /* 0x00007280ff0577ac */ /* 0x000e220008000800 */
[----:B------:R-:W-:Y:S01]  /*0090*/  IMAD.MOV.U32 R6, RZ, RZ, RZ ;  /* 0x000000ffff067224 */ /* 0x000fe200078e00ff */
[----:B------:R-:W1:Y:S01]  /*00a0*/  LDCU.64 UR8, c[0x0][0x358] ;  /* 0x00006b00ff0877ac */ /* 0x000e620008000a00 */
[----:B0-----:R-:W-:-:S09]  /*00b0*/  UISETP.GE.AND UP0, UPT, UR5, 0x2, UPT ;  /* 0x000000020500788c */ /* 0x001fd2000bf06270 */
[----:B-1----:R-:W-:Y:S05]  /*00c0*/  BRA.U !UP0, `(.L_x_20) ;  /* 0x0000000908787547 */ /* 0x002fea000b800000 */
[----:B------:R-:W0:Y:S01]  /*00d0*/  LDC.64 R2, c[0x0][0x380] ;  /* 0x0000e000ff027b82 */ /* 0x000e220000000a00 */
[----:B------:R-:W-:-:S04]  /*00e0*/  IMAD R5, R0, UR5, RZ ;  /* 0x0000000500057c24 */ /* 0x000fc8000f8e02ff */
[----:B0-----:R-:W-:-:S05]  /*00f0*/  IMAD.WIDE R2, R5, 0x4, R2 ;  /* 0x0000000405027825 */ /* 0x001fca00078e0202 */
[----:B------:R0:W5:Y:S01]  /*0100*/  LDG.E R7, desc[UR8][R2.64] ;  /* 0x0000000802077981 */ /* 0x000162000c1e1900 */
[----:B------:R-:W-:Y:S01]  /*0110*/  UIADD3 UR4, UPT, UPT, UR5, -0x1, URZ ;  /* 0xffffffff05047890 */ /* 0x000fe2000fffe0ff */
[----:B------:R-:W-:Y:S01]  /*0120*/  IMAD.MOV.U32 R6, RZ, RZ, RZ ;  /* 0x000000ffff067224 */ /* 0x000fe200078e00ff */
[----:B------:R-:W-:Y:S01]  /*0130*/  UIADD3 UR5, UPT, UPT, UR5, -0x2, URZ ;  /* 0xfffffffe05057890 */ /* 0x000fe2000fffe0ff */
[----:B------:R-:W-:Y:S01]  /*0140*/  IMAD.MOV.U32 R5, RZ, RZ, 0x1 ;  /* 0x00000001ff057424 */ /* 0x000fe200078e00ff */
[----:B------:R-:W-:Y:S02]  /*0150*/  ULOP3.LUT UR6, UR4, 0xf, URZ, 0xc0, !UPT ;  /* 0x0000000f04067892 */ /* 0x000fe4000f8ec0ff */
[----:B------:R-:W-:-:S09]  /*0160*/  UISETP.GE.U32.AND UP0, UPT, UR5, 0xf, UPT ;  /* 0x0000000f0500788c */ /* 0x000fd2000bf06070 */
[----:B0-----:R-:W-:Y:S05]  /*0170*/  BRA.U !UP0, `(.L_x_21) ;  /* 0x0000000508247547 */ /* 0x001fea000b800000 */
[----:B------:R-:W-:Y:S01]  /*0180*/  IMAD.MOV.U32 R8, RZ, RZ, RZ ;  /* 0x000000ffff087224 */ /* 0x000fe200078e00ff */
[----:B------:R-:W-:Y:S01]  /*0190*/  ULOP3.LUT UR5, UR4, 0xfffffff0, URZ, 0xc0, !UPT ;  /* 0xfffffff004057892 */ /* 0x000fe2000f8ec0ff */
[----:B------:R-:W-:-:S11]  /*01a0*/  IMAD.MOV.U32 R6, RZ, RZ, RZ ;  /* 0x000000ffff067224 */ /* 0x000fd600078e00ff */
.L_x_22:
[----:B------:R-:W-:-:S04]  /*01b0*/  VIADD R17, R8, 0x1 ;  /* 0x0000000108117836 */ /* 0x000fc80000000000 */
[----:B------:R-:W-:-:S05]  /*01c0*/  IMAD.WIDE R4, R17, 0x4, R2 ;  /* 0x0000000411047825 */ /* 0x000fca00078e0202 */
[----:B------:R-:W2:Y:S04]  /*01d0*/  LDG.E R22, desc[UR8][R4.64] ;  /* 0x0000000804167981 */ /* 0x000ea8000c1e1900 */
[----:B------:R-:W3:Y:S04]  /*01e0*/  LDG.E R24, desc[UR8][R4.64+0x4] ;  /* 0x0000040804187981 */ /* 0x000ee8000c1e1900 */
[----:B------:R-:W4:Y:S04]  /*01f0*/  LDG.E R26, desc[UR8][R4.64+0x8] ;  /* 0x00000808041a7981 */ /* 0x000f28000c1e1900 */
        /* <DEDUP_REMOVED lines=12> */
[----:B------:R-:W4:Y:S01]  /*02c0*/  LDG.E R20, desc[UR8][R4.64+0x3c] ;  /* 0x00003c0804147981 */ /* 0x000f22000c1e1900 */
[----:B--2--5:R-:W-:-:S04]  /*02d0*/  FSETP.GEU.AND P2, PT, R22, R7, PT ;  /* 0x000000071600720b */ /* 0x024fc80003f4e000 */
[----:B------:R-:W-:Y:S02]  /*02e0*/  FSEL R7, R22, R7, !P2 ;  /* 0x0000000716077208 */ /* 0x000fe40005000000 */
[----:B------:R-:W-:Y:S02]  /*02f0*/  SEL R17, R17, R6, !P2 ;  /* 0x0000000611117207 */ /* 0x000fe40005000000 */
[----:B---3--:R-:W-:-:S04]  /*0300*/  FSETP.GEU.AND P3, PT, R24, R7, PT ;  /* 0x000000071800720b */ /* 0x008fc80003f6e000 */
[----:B------:R-:W-:-:S04]  /*0310*/  FSEL R7, R24, R7, !P3 ;  /* 0x0000000718077208 */ /* 0x000fc80005800000 */
[----:B----4-:R-:W-:-:S04]  /*0320*/  FSETP.GEU.AND P1, PT, R26, R7, PT ;  /* 0x000000071a00720b */ /* 0x010fc80003f2e000 */
[----:B------:R-:W-:Y:S01]  /*0330*/  FSEL R7, R26, R7, !P1 ;  /* 0x000000071a077208 */ /* 0x000fe20004800000 */
[----:B------:R-:W-:-:S03]  /*0340*/  @!P3 VIADD R17, R8, 0x2 ;  /* 0x000000020811b836 */ /* 0x000fc60000000000 */
[----:B------:R-:W-:-:S04]  /*0350*/  FSETP.GEU.AND P6, PT, R28, R7, PT ;  /* 0x000000071c00720b */ /* 0x000fc80003fce000 */
        /* <DEDUP_REMOVED lines=37> */
[C---:B------:R-:W-:Y:S02]  /*05b0*/  @!P1 VIADD R17, R8.reuse, 0xf ;  /* 0x0000000f08119836 */ /* 0x040fe40000000000 */
[----:B------:R-:W-:-:S05]  /*05c0*/  VIADD R8, R8, 0x10 ;  /* 0x0000001008087836 */ /* 0x000fca0000000000 */
[C---:B------:R-:W-:Y:S02]  /*05d0*/  ISETP.NE.AND P1, PT, R8.reuse, UR5, PT ;  /* 0x0000000508007c0c */ /* 0x040fe4000bf25270 */
[----:B------:R-:W-:-:S11]  /*05e0*/  SEL R6, R8, R17, !P0 ;  /* 0x0000001108067207 */ /* 0x000fd60004000000 */
[----:B------:R-:W-:Y:S05]  /*05f0*/  @P1 BRA `(.L_x_22) ;  /* 0xfffffff800ec1947 */ /* 0x000fea000383ffff */
[----:B------:R-:W-:-:S07]  /*0600*/  VIADD R5, R8, 0x1 ;  /* 0x0000000108057836 */ /* 0x000fce0000000000 */
.L_x_21:
[----:B------:R-:W-:-:S09]  /*0610*/  UISETP.NE.AND UP0, UPT, UR6, URZ, UPT ;  /* 0x000000ff0600728c */ /* 0x000fd2000bf05270 */
[----:B------:R-:W-:Y:S05]  /*0620*/  BRA.U !UP0, `(.L_x_20) ;  /* 0x0000000508207547 */ /* 0x000fea000b800000 */
[----:B------:R-:W-:Y:S02]  /*0630*/  UISETP.GE.U32.AND UP0, UPT, UR6, 0x8, UPT ;  /* 0x000000080600788c */ /* 0x000fe4000bf06070 */
[----:B------:R-:W-:-:S04]  /*0640*/  ULOP3.LUT UR5, UR4, 0x7, URZ, 0xc0, !UPT ;  /* 0x0000000704057892 */ /* 0x000fc8000f8ec0ff */
[----:B------:R-:W-:-:S03]  /*0650*/  UISETP.NE.AND UP1, UPT, UR5, URZ, UPT ;  /* 0x000000ff0500728c */ /* 0x000fc6000bf25270 */
[----:B------:R-:W-:Y:S08]  /*0660*/  BRA.U !UP0, `(.L_x_23) ;  /* 0x0000000108887547 */ /* 0x000ff0000b800000 */
        /* <DEDUP_REMOVED lines=31> */
[----:B------:R-:W-:-:S08]  /*0860*/  @!P2 VIADD R6, R5, 0x6 ;  /* 0x000000060506a836 */ /* 0x000fd00000000000 */
[C---:B------:R-:W-:Y:S02]  /*0870*/  @!P3 VIADD R6, R5.reuse, 0x7 ;  /* 0x000000070506b836 */ /* 0x040fe40000000000 */
[----:B------:R-:W-:-:S07]  /*0880*/  VIADD R5, R5, 0x8 ;  /* 0x0000000805057836 */ /* 0x000fce0000000000 */
.L_x_23:
        /* <DEDUP_REMOVED lines=20> */
[----:B------:R-:W-:-:S08]  /*09d0*/  @!P2 VIADD R6, R5, 0x2 ;  /* 0x000000020506a836 */ /* 0x000fd00000000000 */
[C---:B------:R-:W-:Y:S02]  /*09e0*/  @!P3 VIADD R6, R5.reuse, 0x3 ;  /* 0x000000030506b836 */ /* 0x040fe40000000000 */
[----:B------:R-:W-:-:S07]  /*09f0*/  VIADD R5, R5, 0x4 ;  /* 0x0000000405057836 */ /* 0x000fce0000000000 */
.L_x_24:
[----:B------:R-:W-:Y:S05]  /*0a00*/  BRA.U !UP1, `(.L_x_20) ;  /* 0x0000000109287547 */ /* 0x000fea000b800000 */
[----:B------:R-:W-:-:S12]  /*0a10*/  UIADD3 UR4, UPT, UPT, -UR4, URZ, URZ ;  /* 0x000000ff04047290 */ /* 0x000fd8000fffe1ff */
.L_x_25:
[----:B------:R-:W-:-:S06]  /*0a20*/  IMAD.WIDE R8, R5, 0x4, R2 ;  /* 0x0000000405087825 */ /* 0x000fcc00078e0202 */
[----:B------:R-:W2:Y:S01]  /*0a30*/  LDG.E R8, desc[UR8][R8.64] ;  /* 0x0000000808087981 */ /* 0x000ea2000c1e1900 */
[----:B------:R-:W-:-:S04]  /*0a40*/  UIADD3 UR4, UPT, UPT, UR4, 0x1, URZ ;  /* 0x0000000104047890 */ /* 0x000fc8000fffe0ff */
[----:B------:R-:W-:Y:S01]  /*0a50*/  UISETP.NE.AND UP0, UPT, UR4, URZ, UPT ;  /* 0x000000ff0400728c */ /* 0x000fe2000bf05270 */
[----:B--2--5:R-:W-:-:S04]  /*0a60*/  FSETP.GEU.AND P0, PT, R8, R7, PT ;  /* 0x000000070800720b */ /* 0x024fc80003f0e000 */
[C---:B------:R-:W-:Y:S01]  /*0a70*/  SEL R6, R5.reuse, R6, !P0 ;  /* 0x0000000605067207 */ /* 0x040fe20004000000 */
[----:B------:R-:W-:Y:S01]  /*0a80*/  VIADD R5, R5, 0x1 ;  /* 0x0000000105057836 */ /* 0x000fe20000000000 */
[----:B------:R-:W-:Y:S02]  /*0a90*/  FSEL R7, R8, R7, !P0 ;  /* 0x0000000708077208 */ /* 0x000fe40004000000 */
[----:B------:R-:W-:Y:S05]  /*0aa0*/  BRA.U UP0, `(.L_x_25) ;  /* 0xfffffffd00dc7547 */ /* 0x000fea000b83ffff */
.L_x_20:
[----:B------:R-:W0:Y:S02]  /*0ab0*/  LDC.64 R2, c[0x0][0x388] ;  /* 0x0000e200ff027b82 */ /* 0x000e240000000a00 */
[----:B0-----:R-:W-:-:S05]  /*0ac0*/  IMAD.WIDE R2, R0, 0x4, R2 ;  /* 0x0000000400027825 */ /* 0x001fca00078e0202 */
[----:B------:R-:W-:Y:S01]  /*0ad0*/  STG.E desc[UR8][R2.64], R6 ;  /* 0x0000000602007986 */ /* 0x000fe2000c101908 */
[----:B------:R-:W-:Y:S05]  /*0ae0*/  EXIT ;  /* 0x000000000000794d */ /* 0x000fea0003800000 */
.L_x_26:
        /* <DEDUP_REMOVED lines=9> */
.L_x_45:


//--------------------- .text._Z17compute_distancesPKfS0_Pfiii --------------------------
	.section	.text._Z17compute_distancesPKfS0_Pfiii,"ax",@progbits
	.align	128
        .global         _Z17compute_distancesPKfS0_Pfiii
        .type           _Z17compute_distancesPKfS0_Pfiii,@function
        .size           _Z17compute_distancesPKfS0_Pfiii,(.L_x_42 - _Z17compute_distancesPKfS0_Pfiii)
        .other          _Z17compute_distancesPKfS0_Pfiii,@"STO_CUDA_ENTRY STV_DEFAULT"
_Z17compute_distancesPKfS0_Pfiii:
.text._Z17compute_distancesPKfS0_Pfiii:
[----:B------:R-:W-:Y:S01]  /*0000*/  LDC R1, c[0x0][0x37c] ;  /* 0x0000df00ff017b82 */ /* 0x000fe20000000800 */
[----:B------:R-:W0:Y:S07]  /*0010*/  S2R R3, SR_TID.X ;  /* 0x0000000000037919 */ /* 0x000e2e0000002100 */
[----:B------:R-:W0:Y:S01]  /*0020*/  S2UR UR4, SR_CTAID.X ;  /* 0x00000000000479c3 */ /* 0x000e220000002500 */
[----:B------:R-:W1:Y:S07]  /*0030*/  LDCU UR5, c[0x0][0x398] ;  /* 0x00007300ff0577ac */ /* 0x000e6e0008000800 */
[----:B------:R-:W0:Y:S08]  /*0040*/  LDC R0, c[0x0][0x360] ;  /* 0x0000d800ff007b82 */ /* 0x000e300000000800 */
[----:B------:R-:W2:Y:S01]  /*0050*/  LDC R9, c[0x0][0x3a0] ;  /* 0x0000e800ff097b82 */ /* 0x000ea20000000800 */
[----:B0-----:R-:W-:Y:S01]  /*0060*/  IMAD R0, R0, UR4, R3 ;  /* 0x0000000400007c24 */ /* 0x001fe2000f8e0203 */
[----:B--2---:R-:W-:-:S04]  /*0070*/  ISETP.GE.AND P0, PT, R9, 0x1, PT ;  /* 0x000000010900780c */ /* 0x004fc80003f06270 */
[----:B-1----:R-:W-:-:S13]  /*0080*/  ISETP.GE.OR P0, PT, R0, UR5, !P0 ;  /* 0x0000000500007c0c */ /* 0x002fda000c706670 */
[----:B------:R-:W-:Y:S05]  /*0090*/  @P0 EXIT ;  /* 0x000000000000094d */ /* 0x000fea0003800000 */
[----:B------:R-:W0:Y:S01]  /*00a0*/  LDC R5, c[0x0][0x39c] ;  /* 0x0000e700ff057b82 */ /* 0x000e220000000800 */
[----:B------:R-:W1:Y:S01]  /*00b0*/  LDCU.64 UR6, c[0x0][0x358] ;  /* 0x00006b00ff0677ac */ /* 0x000e620008000a00 */
[----:B0-----:R-:W-:-:S13]  /*00c0*/  ISETP.GE.AND P0, PT, R5, 0x1, PT ;  /* 0x000000010500780c */ /* 0x001fda0003f06270 */
[----:B-1----:R-:W-:Y:S05]  /*00d0*/  @!P0 BRA `(.L_x_27) ;  /* 0x0000000800608947 */ /* 0x002fea0003800000 */
[----:B------:R-:W0:Y:S01]  /*00e0*/  LDCU.64 UR4, c[0x0][0x380] ;  /* 0x00007000ff0477ac */ /* 0x000e220008000a00 */
[C---:B------:R-:W-:Y:S01]  /*00f0*/  LOP3.LUT R3, R5.reuse, 0x7, RZ, 0xc0, !PT ;  /* 0x0000000705037812 */ /* 0x040fe200078ec0ff */
[----:B------:R-:W-:Y:S01]  /*0100*/  HFMA2 R7, -RZ, RZ, 0, 0 ;  /* 0x00000000ff077431 */ /* 0x000fe200000001ff */
[C---:B------:R-:W-:Y:S01]  /*0110*/  LOP3.LUT R4, R5.reuse, 0x7ffffff8, RZ, 0xc0, !PT ;  /* 0x7ffffff805047812 */ /* 0x040fe200078ec0ff */
[----:B------:R-:W-:Y:S01]  /*0120*/  IMAD R2, R0, R5, RZ ;  /* 0x0000000500027224 */ /* 0x000fe200078e02ff */
[----:B------:R-:W-:Y:S02]  /*0130*/  LOP3.LUT R5, R5, 0x3, RZ, 0xc0, !PT ;  /* 0x0000000305057812 */ /* 0x000fe400078ec0ff */
[----:B------:R-:W-:Y:S02]  /*0140*/  IADD3 R6, PT, PT, R3, -0x1, RZ ;  /* 0xffffffff03067810 */ /* 0x000fe40007ffe0ff */
[----:B------:R-:W-:Y:S01]  /*0150*/  IADD3 R8, PT, PT, -R4, RZ, RZ ;  /* 0x000000ff04087210 */ /* 0x000fe20007ffe1ff */
[----:B0-----:R-:W-:-:S04]  /*0160*/  UIADD3 UR4, UP0, UPT, UR4, 0x10, URZ ;  /* 0x0000001004047890 */ /* 0x001fc8000ff1e0ff */
[----:B------:R-:W-:-:S12]  /*0170*/  UIADD3.X UR5, UPT, UPT, URZ, UR5, URZ, UP0, !UPT ;  /* 0x00000005ff057290 */ /* 0x000fd800087fe4ff */
.L_x_35:
[----:B0-----:R-:W0:Y:S01]  /*0180*/  LDC R22, c[0x0][0x39c] ;  /* 0x0000e700ff167b82 */ /* 0x001e220000000800 */
[----:B------:R-:W-:Y:S02]  /*0190*/  CS2R R20, SRZ ;  /* 0x0000000000147805 */ /* 0x000fe4000001ff00 */
[----:B0-----:R-:W-:Y:S01]  /*01a0*/  ISETP.GE.U32.AND P0, PT, R22, 0x8, PT ;  /* 0x000000081600780c */ /* 0x001fe20003f06070 */
[----:B------:R-:W-:-:S12]  /*01b0*/  IMAD R9, R7, R22, RZ ;  /* 0x0000001607097224 */ /* 0x000fd800078e02ff */
[----:B------:R-:W-:Y:S05]  /*01c0*/  @!P0 BRA `(.L_x_28) ;  /* 0x0000000000c48947 */ /* 0x000fea0003800000 */
[----:B------:R-:W0:Y:S01]  /*01d0*/  LDC.64 R10, c[0x0][0x388] ;  /* 0x0000e200ff0a7b82 */ /* 0x000e220000000a00 */
[----:B------:R-:W-:Y:S02]  /*01e0*/  MOV R21, RZ ;  /* 0x000000ff00157202 */ /* 0x000fe40000000f00 */
[----:B------:R-:W-:Y:S02]  /*01f0*/  MOV R15, R2 ;  /* 0x00000002000f7202 */ /* 0x000fe40000000f00 */
[----:B------:R-:W-:Y:S01]  /*0200*/  MOV R14, R8 ;  /* 0x00000008000e7202 */ /* 0x000fe20000000f00 */
[----:B0-----:R-:W-:-:S03]  /*0210*/  IMAD.WIDE.U32 R10, R9, 0x4, R10 ;  /* 0x00000004090a7825 */ /* 0x001fc600078e000a */
[----:B------:R-:W-:-:S05]  /*0220*/  IADD3 R12, P0, PT, R10, 0x10, RZ ;  /* 0x000000100a0c7810 */ /* 0x000fca0007f1e0ff */
[----:B------:R-:W-:-:S08]  /*0230*/  IMAD.X R13, RZ, RZ, R11, P0 ;  /* 0x000000ffff0d7224 */ /* 0x000fd000000e060b */
.L_x_29:
[----:B------:R-:W-:Y:S01]  /*0240*/  MOV R10, UR4 ;  /* 0x00000004000a7c02 */ /* 0x000fe20008000f00 */
[----:B------:R-:W2:Y:S01]  /*0250*/  LDG.E R17, desc[UR6][R12.64+-0x10] ;  /* 0xfffff0060c117981 */ /* 0x000ea2000c1e1900 */
[----:B------:R-:W-:-:S03]  /*0260*/  MOV R11, UR5 ;  /* 0x00000005000b7c02 */ /* 0x000fc60008000f00 */
[----:B------:R-:W3:Y:S01]  /*0270*/  LDG.E R25, desc[UR6][R12.64+-0xc] ;  /* 0xfffff4060c197981 */ /* 0x000ee2000c1e1900 */
[----:B------:R-:W-:-:S03]  /*0280*/  IMAD.WIDE R10, R15, 0x4, R10 ;  /* 0x000000040f0a7825 */ /* 0x000fc600078e020a */
[----:B------:R-:W4:Y:S04]  /*0290*/  LDG.E R19, desc[UR6][R12.64+-0x8] ;  /* 0xfffff8060c137981 */ /* 0x000f28000c1e1900 */
[----:B------:R-:W2:Y:S04]  /*02a0*/  LDG.E R16, desc[UR6][R10.64+-0x10] ;  /* 0xfffff0060a107981 */ /* 0x000ea8000c1e1900 */
[----:B------:R-:W3:Y:S04]  /*02b0*/  LDG.E R24, desc[UR6][R10.64+-0xc] ;  /* 0xfffff4060a187981 */ /* 0x000ee8000c1e1900 */
[----:B------:R-:W4:Y:S04]  /*02c0*/  LDG.E R18, desc[UR6][R10.64+-0x8] ;  /* 0xfffff8060a127981 */ /* 0x000f28000c1e1900 */
[----:B------:R-:W5:Y:S04]  /*02d0*/  LDG.E R27, desc[UR6][R10.64+0xc] ;  /* 0x00000c060a1b7981 */ /* 0x000f68000c1e1900 */
[----:B------:R-:W5:Y:S01]  /*02e0*/  LDG.E R26, desc[UR6][R12.64+0xc] ;  /* 0x00000c060c1a7981 */ /* 0x000f62000c1e1900 */
[----:B--2---:R-:W-:-:S03]  /*02f0*/  FADD R20, R16, -R17 ;  /* 0x8000001110147221 */ /* 0x004fc60000000000 */
[----:B------:R-:W2:Y:S01]  /*0300*/  LDG.E R16, desc[UR6][R12.64+-0x4] ;  /* 0xfffffc060c107981 */ /* 0x000ea2000c1e1900 */
[----:B---3--:R-:W-:-:S03]  /*0310*/  FADD R24, R24, -R25 ;  /* 0x8000001918187221 */ /* 0x008fc60000000000 */
[----:B------:R-:W2:Y:S01]  /*0320*/  LDG.E R17, desc[UR6][R10.64+-0x4] ;  /* 0xfffffc060a117981 */ /* 0x000ea2000c1e1900 */
[----:B------:R-:W-:-:S03]  /*0330*/  FFMA R23, R20, R20, R21 ;  /* 0x0000001414177223 */ /* 0x000fc60000000015 */
[----:B------:R-:W3:Y:S01]  /*0340*/  LDG.E R20, desc[UR6][R12.64] ;  /* 0x000000060c147981 */ /* 0x000ee2000c1e1900 */
[----:B------:R-:W-:-:S03]  /*0350*/  FFMA R23, R24, R24, R23 ;  /* 0x0000001818177223 */ /* 0x000fc60000000017 */
[----:B------:R-:W3:Y:S01]  /*0360*/  LDG.E R21, desc[UR6][R10.64] ;  /* 0x000000060a157981 */ /* 0x000ee2000c1e1900 */
[----:B----4-:R-:W-:-:S03]  /*0370*/  FADD R28, R18, -R19 ;  /* 0x80000013121c7221 */ /* 0x010fc60000000000 */
[----:B------:R-:W4:Y:S04]  /*0380*/  LDG.E R24, desc[UR6][R12.64+0x4] ;  /* 0x000004060c187981 */ /* 0x000f28000c1e1900 */
[----:B------:R-:W4:Y:S04]  /*0390*/  LDG.E R25, desc[UR6][R10.64+0x4] ;  /* 0x000004060a197981 */ /* 0x000f28000c1e1900 */
[----:B------:R0:W4:Y:S04]  /*03a0*/  LDG.E R18, desc[UR6][R12.64+0x8] ;  /* 0x000008060c127981 */ /* 0x000128000c1e1900 */
[----:B------:R-:W4:Y:S01]  /*03b0*/  LDG.E R19, desc[UR6][R10.64+0x8] ;  /* 0x000008060a137981 */ /* 0x000f22000c1e1900 */
[----:B------:R-:W-:Y:S01]  /*03c0*/  FFMA R23, R28, R28, R23 ;  /* 0x0000001c1c177223 */ /* 0x000fe20000000017 */
[----:B------:R-:W-:-:S04]  /*03d0*/  IADD3 R14, PT, PT, R14, 0x8, RZ ;  /* 0x000000080e0e7810 */ /* 0x000fc80007ffe0ff */
[----:B------:R-:W-:Y:S01]  /*03e0*/  ISETP.NE.AND P0, PT, R14, RZ, PT ;  /* 0x000000ff0e00720c */ /* 0x000fe20003f05270 */
[----:B-----5:R-:W-:Y:S01]  /*03f0*/  FADD R26, R27, -R26 ;  /* 0x8000001a1b1a7221 */ /* 0x020fe20000000000 */
[----:B0-----:R-:W-:Y:S02]  /*0400*/  IADD3 R12, P1, PT, R12, 0x20, RZ ;  /* 0x000000200c0c7810 */ /* 0x001fe40007f3e0ff */
[----:B------:R-:W-:-:S03]  /*0410*/  IADD3 R15, PT, PT, R15, 0x8, RZ ;  /* 0x000000080f0f7810 */ /* 0x000fc60007ffe0ff */
[----:B------:R-:W-:Y:S02]  /*0420*/  IMAD.X R13, RZ, RZ, R13, P1 ;  /* 0x000000ffff0d7224 */ /* 0x000fe400008e060d */
[----:B--2---:R-:W-:-:S04]  /*0430*/  FADD R16, R17, -R16 ;  /* 0x8000001011107221 */ /* 0x004fc80000000000 */
[----:B------:R-:W-:Y:S01]  /*0440*/  FFMA R23, R16, R16, R23 ;  /* 0x0000001010177223 */ /* 0x000fe20000000017 */
[----:B---3--:R-:W-:-:S04]  /*0450*/  FADD R20, R21, -R20 ;  /* 0x8000001415147221 */ /* 0x008fc80000000000 */
[----:B------:R-:W-:Y:S01]  /*0460*/  FFMA R23, R20, R20, R23 ;  /* 0x0000001414177223 */ /* 0x000fe20000000017 */
[----:B----4-:R-:W-:-:S04]  /*0470*/  FADD R24, R25, -R24 ;  /* 0x8000001819187221 */ /* 0x010fc80000000000 */
[----:B------:R-:W-:Y:S01]  /*0480*/  FFMA R23, R24, R24, R23 ;  /* 0x0000001818177223 */ /* 0x000fe20000000017 */
[----:B------:R-:W-:-:S04]  /*0490*/  FADD R18, R19, -R18 ;  /* 0x8000001213127221 */ /* 0x000fc80000000000 */
[----:B------:R-:W-:-:S04]  /*04a0*/  FFMA R23, R18, R18, R23 ;  /* 0x0000001212177223 */ /* 0x000fc80000000017 */
[----:B------:R-:W-:Y:S01]  /*04b0*/  FFMA R21, R26, R26, R23 ;  /* 0x0000001a1a157223 */ /* 0x000fe20000000017 */
[----:B------:R-:W-:Y:S06]  /*04c0*/  @P0 BRA `(.L_x_29) ;  /* 0xfffffffc005c0947 */ /* 0x000fec000383ffff */
[----:B------:R-:W-:-:S07]  /*04d0*/  MOV R20, R4 ;  /* 0x0000000400147202 */ /* 0x000fce0000000f00 */
.L_x_28:
[----:B------:R-:W-:-:S13]  /*04e0*/  ISETP.NE.AND P0, PT, R3, RZ, PT ;  /* 0x000000ff0300720c */ /* 0x000fda0003f05270 */
[----:B------:R-:W-:Y:S05]  /*04f0*/  @!P0 BRA `(.L_x_30) ;  /* 0x0000000400008947 */ /* 0x000fea0003800000 */
[----:B------:R-:W-:Y:S02]  /*0500*/  ISETP.GE.U32.AND P1, PT, R6, 0x3, PT ;  /* 0x000000030600780c */ /* 0x000fe40003f26070 */
[----:B------:R-:W-:-:S11]  /*0510*/  ISETP.NE.AND P0, PT, R5, RZ, PT ;  /* 0x000000ff0500720c */ /* 0x000fd60003f05270 */
[----:B------:R-:W-:Y:S05]  /*0520*/  @!P1 BRA `(.L_x_31) ;  /* 0x0000000000709947 */ /* 0x000fea0003800000 */
[----:B------:R-:W0:Y:S01]  /*0530*/  LDC.64 R14, c[0x0][0x380] ;  /* 0x0000e000ff0e7b82 */ /* 0x000e220000000a00 */
[-C--:B------:R-:W-:Y:S02]  /*0540*/  IADD3 R17, PT, PT, R2, R20.reuse, RZ ;  /* 0x0000001402117210 */ /* 0x080fe40007ffe0ff */
[CC--:B------:R-:W-:Y:S02]  /*0550*/  IADD3 R19, PT, PT, R9.reuse, R20.reuse, RZ ;  /* 0x0000001409137210 */ /* 0x0c0fe40007ffe0ff */
[----:B------:R-:W-:-:S03]  /*0560*/  IADD3 R16, P1, PT, R9, R20, RZ ;  /* 0x0000001409107210 */ /* 0x000fc60007f3e0ff */
[----:B------:R-:W1:Y:S08]  /*0570*/  LDC.64 R12, c[0x0][0x388] ;  /* 0x0000e200ff0c7b82 */ /* 0x000e700000000a00 */
[----:B------:R-:W2:Y:S01]  /*0580*/  LDC.64 R10, c[0x0][0x388] ;  /* 0x0000e200ff0a7b82 */ /* 0x000ea20000000a00 */
[----:B0-----:R-:W-:-:S04]  /*0590*/  IMAD.WIDE R14, R17, 0x4, R14 ;  /* 0x00000004110e7825 */ /* 0x001fc800078e020e */
[----:B------:R-:W-:Y:S01]  /*05a0*/  IMAD.X R17, RZ, RZ, RZ, P1 ;  /* 0x000000ffff117224 */ /* 0x000fe200008e06ff */
[----:B------:R-:W3:Y:S01]  /*05b0*/  LDG.E R23, desc[UR6][R14.64+0xc] ;  /* 0x00000c060e177981 */ /* 0x000ee2000c1e1900 */
[----:B-1----:R-:W-:-:S03]  /*05c0*/  IMAD.WIDE.U32 R12, R19, 0x4, R12 ;  /* 0x00000004130c7825 */ /* 0x002fc600078e000c */
[----:B------:R-:W4:Y:S04]  /*05d0*/  LDG.E R19, desc[UR6][R14.64+0x8] ;  /* 0x000008060e137981 */ /* 0x000f28000c1e1900 */
[----:B------:R-:W5:Y:S01]  /*05e0*/  LDG.E R13, desc[UR6][R12.64] ;  /* 0x000000060c0d7981 */ /* 0x000f62000c1e1900 */
[----:B--2---:R-:W-:-:S04]  /*05f0*/  LEA R10, P1, R16, R10, 0x2 ;  /* 0x0000000a100a7211 */ /* 0x004fc800078210ff */
[----:B------:R-:W-:Y:S02]  /*0600*/  LEA.HI.X R11, R16, R11, R17, 0x2, P1 ;  /* 0x0000000b100b7211 */ /* 0x000fe400008f1411 */
[----:B------:R-:W5:Y:S04]  /*0610*/  LDG.E R16, desc[UR6][R14.64] ;  /* 0x000000060e107981 */ /* 0x000f68000c1e1900 */
[----:B------:R-:W2:Y:S04]  /*0620*/  LDG.E R17, desc[UR6][R14.64+0x4] ;  /* 0x000004060e117981 */ /* 0x000ea8000c1e1900 */
[----:B------:R-:W2:Y:S04]  /*0630*/  LDG.E R18, desc[UR6][R10.64+0x4] ;  /* 0x000004060a127981 */ /* 0x000ea8000c1e1900 */
[----:B------:R-:W4:Y:S04]  /*0640*/  LDG.E R24, desc[UR6][R10.64+0x8] ;  /* 0x000008060a187981 */ /* 0x000f28000c1e1900 */
[----:B------:R-:W3:Y:S01]  /*0650*/  LDG.E R26, desc[UR6][R10.64+0xc] ;  /* 0x00000c060a1a7981 */ /* 0x000ee2000c1e1900 */
[----:B------:R-:W-:Y:S01]  /*0660*/  IADD3 R20, PT, PT, R20, 0x4, RZ ;  /* 0x0000000414147810 */ /* 0x000fe20007ffe0ff */
[----:B-----5:R-:W-:-:S04]  /*0670*/  FADD R16, R16, -R13 ;  /* 0x8000000d10107221 */ /* 0x020fc80000000000 */
[----:B------:R-:W-:Y:S01]  /*0680*/  FFMA R16, R16, R16, R21 ;  /* 0x0000001010107223 */ /* 0x000fe20000000015 */
[----:B--2---:R-:W-:-:S04]  /*0690*/  FADD R17, R17, -R18 ;  /* 0x8000001211117221 */ /* 0x004fc80000000000 */
[----:B------:R-:W-:Y:S01]  /*06a0*/  FFMA R16, R17, R17, R16 ;  /* 0x0000001111107223 */ /* 0x000fe20000000010 */
[----:B----4-:R-:W-:Y:S01]  /*06b0*/  FADD R19, R19, -R24 ;  /* 0x8000001813137221 */ /* 0x010fe20000000000 */
[----:B---3--:R-:W-:-:S03]  /*06c0*/  FADD R23, R23, -R26 ;  /* 0x8000001a17177221 */ /* 0x008fc60000000000 */
[----:B------:R-:W-:-:S04]  /*06d0*/  FFMA R16, R19, R19, R16 ;  /* 0x0000001313107223 */ /* 0x000fc80000000010 */
[----:B------:R-:W-:-:S07]  /*06e0*/  FFMA R21, R23, R23, R16 ;  /* 0x0000001717157223 */ /* 0x000fce0000000010 */
.L_x_31:
[----:B------:R-:W-:Y:S05]  /*06f0*/  @!P0 BRA `(.L_x_30) ;  /* 0x0000000000808947 */ /* 0x000fea0003800000 */
[----:B------:R-:W-:Y:S01]  /*0700*/  ISETP.NE.AND P1, PT, R5, 0x1, PT ;  /* 0x000000010500780c */ /* 0x000fe20003f25270 */
[----:B------:R-:W0:Y:S01]  /*0710*/  LDC.64 R12, c[0x0][0x388] ;  /* 0x0000e200ff0c7b82 */ /* 0x000e220000000a00 */
[----:B------:R-:W-:-:S07]  /*0720*/  LOP3.LUT P0, RZ, R22, 0x1, RZ, 0xc0, !PT ;  /* 0x0000000116ff7812 */ /* 0x000fce000780c0ff */
[----:B------:R-:W1:Y:S04]  /*0730*/  LDC.64 R14, c[0x0][0x380] ;  /* 0x0000e000ff0e7b82 */ /* 0x000e680000000a00 */
[CC--:B------:R-:W-:Y:S02]  /*0740*/  @P1 IADD3 R23, P2, PT, R9.reuse, R20.reuse, RZ ;  /* 0x0000001409171210 */ /* 0x0c0fe40007f5e0ff */
[----:B------:R-:W-:Y:S02]  /*0750*/  @P1 IADD3 R25, PT, PT, R9, R20, RZ ;  /* 0x0000001409191210 */ /* 0x000fe40007ffe0ff */
[----:B------:R-:W2:Y:S01]  /*0760*/  @P1 LDC.64 R10, c[0x0][0x388] ;  /* 0x0000e200ff0a1b82 */ /* 0x000ea20000000a00 */
[----:B------:R-:W-:-:S07]  /*0770*/  @P1 IADD3.X R22, PT, PT, RZ, RZ, RZ, P2, !PT ;  /* 0x000000ffff161210 */ /* 0x000fce00017fe4ff */
[----:B------:R-:W3:Y:S01]  /*0780*/  LDC.64 R16, c[0x0][0x380] ;  /* 0x0000e000ff107b82 */ /* 0x000ee20000000a00 */
[----:B0-----:R-:W-:-:S06]  /*0790*/  @P1 IMAD.WIDE.U32 R12, R25, 0x4, R12 ;  /* 0x00000004190c1825 */ /* 0x001fcc00078e000c */
[----:B------:R-:W4:Y:S01]  /*07a0*/  @P1 LDG.E R13, desc[UR6][R12.64] ;  /* 0x000000060c0d1981 */ /* 0x000f22000c1e1900 */
[----:B------:R-:W0:Y:S01]  /*07b0*/  LDC.64 R18, c[0x0][0x388] ;  /* 0x0000e200ff127b82 */ /* 0x000e220000000a00 */
[----:B--2---:R-:W-:-:S04]  /*07c0*/  @P1 LEA R10, P2, R23, R10, 0x2 ;  /* 0x0000000a170a1211 */ /* 0x004fc800078410ff */
[----:B------:R-:W-:Y:S02]  /*07d0*/  @P1 LEA.HI.X R11, R23, R11, R22, 0x2, P2 ;  /* 0x0000000b170b1211 */ /* 0x000fe400010f1416 */
[----:B------:R-:W-:Y:S02]  /*07e0*/  @P1 IADD3 R23, PT, PT, R2, R20, RZ ;  /* 0x0000001402171210 */ /* 0x000fe40007ffe0ff */
[----:B------:R-:W-:Y:S01]  /*07f0*/  @P1 IADD3 R20, PT, PT, R20, 0x2, RZ ;  /* 0x0000000214141810 */ /* 0x000fe20007ffe0ff */
[----:B------:R-:W2:Y:S02]  /*0800*/  @P1 LDG.E R10, desc[UR6][R10.64+0x4] ;  /* 0x000004060a0a1981 */ /* 0x000ea4000c1e1900 */
[----:B-1----:R-:W-:-:S04]  /*0810*/  @P1 IMAD.WIDE R14, R23, 0x4, R14 ;  /* 0x00000004170e1825 */ /* 0x002fc800078e020e */
[----:B------:R-:W-:Y:S01]  /*0820*/  @P0 IMAD.IADD R23, R9, 0x1, R20 ;  /* 0x0000000109170824 */ /* 0x000fe200078e0214 */
[----:B------:R-:W-:Y:S02]  /*0830*/  @P0 IADD3 R9, PT, PT, R2, R20, RZ ;  /* 0x0000001402090210 */ /* 0x000fe40007ffe0ff */
[----:B------:R-:W4:Y:S01]  /*0840*/  @P1 LDG.E R20, desc[UR6][R14.64] ;  /* 0x000000060e141981 */ /* 0x000f22000c1e1900 */
[----:B0-----:R-:W-:-:S04]  /*0850*/  @P0 IMAD.WIDE.U32 R18, R23, 0x4, R18 ;  /* 0x0000000417120825 */ /* 0x001fc800078e0012 */
[----:B---3--:R-:W-:Y:S02]  /*0860*/  @P0 IMAD.WIDE R16, R9, 0x4, R16 ;  /* 0x0000000409100825 */ /* 0x008fe400078e0210 */
[----:B------:R-:W2:Y:S04]  /*0870*/  @P1 LDG.E R9, desc[UR6][R14.64+0x4] ;  /* 0x000004060e091981 */ /* 0x000ea8000c1e1900 */
[----:B------:R-:W3:Y:S04]  /*0880*/  @P0 LDG.E R16, desc[UR6][R16.64] ;  /* 0x0000000610100981 */ /* 0x000ee8000c1e1900 */
[----:B------:R-:W3:Y:S01]  /*0890*/  @P0 LDG.E R19, desc[UR6][R18.64] ;  /* 0x0000000612130981 */ /* 0x000ee2000c1e1900 */
[----:B----4-:R-:W-:-:S04]  /*08a0*/  @P1 FADD R20, R20, -R13 ;  /* 0x8000000d14141221 */ /* 0x010fc80000000000 */
[----:B------:R-:W-:Y:S01]  /*08b0*/  @P1 FFMA R20, R20, R20, R21 ;  /* 0x0000001414141223 */ /* 0x000fe20000000015 */
[----:B--2---:R-:W-:-:S04]  /*08c0*/  @P1 FADD R9, R9, -R10 ;  /* 0x8000000a09091221 */ /* 0x004fc80000000000 */
[----:B------:R-:W-:Y:S01]  /*08d0*/  @P1 FFMA R21, R9, R9, R20 ;  /* 0x0000000909151223 */ /* 0x000fe20000000014 */
[----:B---3--:R-:W-:-:S04]  /*08e0*/  @P0 FADD R10, R16, -R19 ;  /* 0x80000013100a0221 */ /* 0x008fc80000000000 */
[----:B------:R-:W-:-:S07]  /*08f0*/  @P0 FFMA R21, R10, R10, R21 ;  /* 0x0000000a0a150223 */ /* 0x000fce0000000015 */
.L_x_30:
[----:B------:R-:W-:Y:S01]  /*0900*/  IADD3 R9, PT, PT, R21, -0xd000000, RZ ;  /* 0xf300000015097810 */ /* 0x000fe20007ffe0ff */
[----:B------:R0:W1:Y:S01]  /*0910*/  MUFU.RSQ R12, R21 ;  /* 0x00000015000c7308 */ /* 0x0000620000001400 */
[----:B------:R-:W-:Y:S02]  /*0920*/  BSSY.RECONVERGENT B0, `(.L_x_32) ;  /* 0x000000a000007945 */ /* 0x000fe40003800200 */
[----:B------:R-:W-:-:S13]  /*0930*/  ISETP.GT.U32.AND P0, PT, R9, 0x727fffff, PT ;  /* 0x727fffff0900780c */ /* 0x000fda0003f04070 */
[----:B0-----:R-:W-:Y:S05]  /*0940*/  @!P0 BRA `(.L_x_33) ;  /* 0x00000000000c8947 */ /* 0x001fea0003800000 */
[----:B------:R-:W-:-:S07]  /*0950*/  MOV R14, 0x970 ;  /* 0x00000970000e7802 */ /* 0x000fce0000000f00 */
[----:B-1----:R-:W-:Y:S05]  /*0960*/  CALL.REL.NOINC `($__internal_1_$__cuda_sm20_sqrt_rn_f32_slowpath) ;  /* 0x0000000400047944 */ /* 0x002fea0003c00000 */
[----:B------:R-:W-:Y:S05]  /*0970*/  BRA `(.L_x_34) ;  /* 0x0000000000107947 */ /* 0x000fea0003800000 */
.L_x_33:
[C---:B-1----:R-:W-:Y:S01]  /*0980*/  FMUL.FTZ R10, R12.reuse, R21 ;  /* 0x000000150c0a7220 */ /* 0x042fe20000410000 */
[----:B------:R-:W-:-:S03]  /*0990*/  FMUL.FTZ R11, R12, 0.5 ;  /* 0x3f0000000c0b7820 */ /* 0x000fc60000410000 */
[----:B------:R-:W-:-:S04]  /*09a0*/  FFMA R9, -R10, R10, R21 ;  /* 0x0000000a0a097223 */ /* 0x000fc80000000115 */
[----:B------:R-:W-:-:S07]  /*09b0*/  FFMA R9, R9, R11, R10 ;  /* 0x0000000b09097223 */ /* 0x000fce000000000a */
.L_x_34:
[----:B------:R-:W-:Y:S05]  /*09c0*/  BSYNC.RECONVERGENT B0 ;  /* 0x0000000000007941 */ /* 0x000fea0003800200 */
.L_x_32:
[----:B------:R-:W0:Y:S01]  /*09d0*/  LDCU UR8, c[0x0][0x3a0] ;  /* 0x00007400ff0877ac */ /* 0x000e220008000800 */
[----:B------:R-:W1:Y:S01]  /*09e0*/  LDC.64 R10, c[0x0][0x390] ;  /* 0x0000e400ff0a7b82 */ /* 0x000e620000000a00 */
[----:B0-----:R-:W-:Y:S01]  /*09f0*/  IMAD R13, R0, UR8, R7 ;  /* 0x00000008000d7c24 */ /* 0x001fe2000f8e0207 */
[----:B------:R-:W-:-:S04]  /*0a00*/  IADD3 R7, PT, PT, R7, 0x1, RZ ;  /* 0x0000000107077810 */ /* 0x000fc80007ffe0ff */
[----:B------:R-:W-:Y:S01]  /*0a10*/  ISETP.NE.AND P0, PT, R7, UR8, PT ;  /* 0x0000000807007c0c */ /* 0x000fe2000bf05270 */
[----:B-1----:R-:W-:-:S05]  /*0a20*/  IMAD.WIDE R10, R13, 0x4, R10 ;  /* 0x000000040d0a7825 */ /* 0x002fca00078e020a */
[----:B------:R0:W-:Y:S07]  /*0a30*/  STG.E desc[UR6][R10.64], R9 ;  /* 0x000000090a007986 */ /* 0x0001ee000c101906 */
[----:B------:R-:W-:Y:S05]  /*0a40*/  @!P0 EXIT ;  /* 0x000000000000894d */ /* 0x000fea0003800000 */
[----:B------:R-:W-:Y:S05]  /*0a50*/  BRA `(.L_x_35) ;  /* 0xfffffff400c87947 */ /* 0x000fea000383ffff */
.L_x_27:
[C---:B------:R-:W-:Y:S01]  /*0a60*/  ISETP.GE.U32.AND P0, PT, R9.reuse, 0x8, PT ;  /* 0x000000080900780c */ /* 0x040fe20003f06070 */
[----:B------:R-:W-:Y:S01]  /*0a70*/  HFMA2 R7, -RZ, RZ, 0, 0 ;  /* 0x00000000ff077431 */ /* 0x000fe200000001ff */
[----:B------:R-:W-:-:S04]  /*0a80*/  LOP3.LUT R6, R9, 0x7, RZ, 0xc0, !PT ;  /* 0x0000000709067812 */ /* 0x000fc800078ec0ff */
[----:B------:R-:W-:-:S07]  /*0a90*/  ISETP.NE.AND P1, PT, R6, RZ, PT ;  /* 0x000000ff0600720c */ /* 0x000fce0003f25270 */
[----:B------:R-:W-:Y:S06]  /*0aa0*/  @!P0 BRA `(.L_x_36) ;  /* 0x0000000000408947 */ /* 0x000fec0003800000 */
[----:B------:R-:W0:Y:S01]  /*0ab0*/  LDC.64 R4, c[0x0][0x390] ;  /* 0x0000e400ff047b82 */ /* 0x000e220000000a00 */
[----:B------:R-:W-:Y:S01]  /*0ac0*/  LOP3.LUT R7, R9, 0x7ffffff8, RZ, 0xc0, !PT ;  /* 0x7ffffff809077812 */ /* 0x000fe200078ec0ff */
[----:B------:R-:W-:-:S06]  /*0ad0*/  UMOV UR4, URZ ;  /* 0x000000ff00047c82 */ /* 0x000fcc0008000000 */
.L_x_37:
[----:B-1----:R-:W-:Y:S01]  /*0ae0*/  IMAD R3, R0, R9, UR4 ;  /* 0x0000000400037e24 */ /* 0x002fe2000f8e0209 */
[----:B------:R-:W-:-:S03]  /*0af0*/  UIADD3 UR4, UPT, UPT, UR4, 0x8, URZ ;  /* 0x0000000804047890 */ /* 0x000fc6000fffe0ff */
[----:B0-----:R-:W-:-:S03]  /*0b00*/  IMAD.WIDE R2, R3, 0x4, R4 ;  /* 0x0000000403027825 */ /* 0x001fc600078e0204 */
[----:B------:R-:W-:Y:S02]  /*0b10*/  ISETP.NE.AND P0, PT, R7, UR4, PT ;  /* 0x0000000407007c0c */ /* 0x000fe4000bf05270 */
[----:B------:R1:W-:Y:S04]  /*0b20*/  STG.E desc[UR6][R2.64], RZ ;  /* 0x000000ff02007986 */ /* 0x0003e8000c101906 */
[----:B------:R1:W-:Y:S04]  /*0b30*/  STG.E desc[UR6][R2.64+0x4], RZ ;  /* 0x000004ff02007986 */ /* 0x0003e8000c101906 */
[----:B------:R1:W-:Y:S04]  /*0b40*/  STG.E desc[UR6][R2.64+0x8], RZ ;  /* 0x000008ff02007986 */ /* 0x0003e8000c101906 */
[----:B------:R1:W-:Y:S04]  /*0b50*/  STG.E desc[UR6][R2.64+0xc], RZ ;  /* 0x00000cff02007986 */ /* 0x0003e8000c101906 */
[----:B------:R1:W-:Y:S04]  /*0b60*/  STG.E desc[UR6][R2.64+0x10], RZ ;  /* 0x000010ff02007986 */ /* 0x0003e8000c101906 */
[----:B------:R1:W-:Y:S04]  /*0b70*/  STG.E desc[UR6][R2.64+0x14], RZ ;  /* 0x000014ff02007986 */ /* 0x0003e8000c101906 */
[----:B------:R1:W-:Y:S04]  /*0b80*/  STG.E desc[UR6][R2.64+0x18], RZ ;  /* 0x000018ff02007986 */ /* 0x0003e8000c101906 */
[----:B------:R1:W-:Y:S01]  /*0b90*/  STG.E desc[UR6][R2.64+0x1c], RZ ;  /* 0x00001cff02007986 */ /* 0x0003e2000c101906 */
[----:B------:R-:W-:Y:S05]  /*0ba0*/  @P0 BRA `(.L_x_37) ;  /* 0xfffffffc00cc0947 */ /* 0x000fea000383ffff */
.L_x_36:
[----:B------:R-:W-:Y:S05]  /*0bb0*/  @!P1 EXIT ;  /* 0x000000000000994d */ /* 0x000fea0003800000 */
[----:B------:R-:W-:Y:S02]  /*0bc0*/  ISETP.GE.U32.AND P0, PT, R6, 0x4, PT ;  /* 0x000000040600780c */ /* 0x000fe40003f06070 */
[----:B------:R-:W-:-:S04]  /*0bd0*/  LOP3.LUT R4, R9, 0x3, RZ, 0xc0, !PT ;  /* 0x0000000309047812 */ /* 0x000fc800078ec0ff */
[----:B------:R-:W-:-:S07]  /*0be0*/  ISETP.NE.AND P1, PT, R4, RZ, PT ;  /* 0x000000ff0400720c */ /* 0x000fce0003f25270 */
[----:B------:R-:W-:Y:S06]  /*0bf0*/  @!P0 BRA `(.L_x_38) ;  /* 0x0000000000208947 */ /* 0x000fec0003800000 */
[----:B-1----:R-:W0:Y:S01]  /*0c00*/  LDC.64 R2, c[0x0][0x390] ;  /* 0x0000e400ff027b82 */ /* 0x002e220000000a00 */
[----:B------:R-:W-:Y:S01]  /*0c10*/  IMAD R5, R0, R9, R7 ;  /* 0x0000000900057224 */ /* 0x000fe200078e0207 */
[----:B------:R-:W-:-:S03]  /*0c20*/  IADD3 R7, PT, PT, R7, 0x4, RZ ;  /* 0x0000000407077810 */ /* 0x000fc60007ffe0ff */
[----:B0-----:R-:W-:-:S05]  /*0c30*/  IMAD.WIDE R2, R5, 0x4, R2 ;  /* 0x0000000405027825 */ /* 0x001fca00078e0202 */
[----:B------:R0:W-:Y:S04]  /*0c40*/  STG.E desc[UR6][R2.64], RZ ;  /* 0x000000ff02007986 */ /* 0x0001e8000c101906 */
[----:B------:R0:W-:Y:S04]  /*0c50*/  STG.E desc[UR6][R2.64+0x4], RZ ;  /* 0x000004ff02007986 */ /* 0x0001e8000c101906 */
[----:B------:R0:W-:Y:S04]  /*0c60*/  STG.E desc[UR6][R2.64+0x8], RZ ;  /* 0x000008ff02007986 */ /* 0x0001e8000c101906 */
[----:B------:R0:W-:Y:S02]  /*0c70*/  STG.E desc[UR6][R2.64+0xc], RZ ;  /* 0x00000cff02007986 */ /* 0x0001e4000c101906 */
.L_x_38:
[----:B------:R-:W-:Y:S05]  /*0c80*/  @!P1 EXIT ;  /* 0x000000000000994d */ /* 0x000fea0003800000 */
[----:B------:R-:W-:Y:S02]  /*0c90*/  ISETP.NE.AND P0, PT, R4, 0x1, PT ;  /* 0x000000010400780c */ /* 0x000fe40003f05270 */
[----:B------:R-:W-:-:S04]  /*0ca0*/  LOP3.LUT R4, R9, 0x1, RZ, 0xc0, !PT ;  /* 0x0000000109047812 */ /* 0x000fc800078ec0ff */
[----:B------:R-:W-:-:S07]  /*0cb0*/  ISETP.NE.U32.AND P1, PT, R4, 0x1, PT ;  /* 0x000000010400780c */ /* 0x000fce0003f25070 */
[----:B01----:R-:W0:Y:S01]  /*0cc0*/  @P0 LDC.64 R2, c[0x0][0x390] ;  /* 0x0000e400ff020b82 */ /* 0x003e220000000a00 */
[----:B------:R-:W-:-:S04]  /*0cd0*/  @P0 IMAD R5, R0, R9, R7 ;  /* 0x0000000900050224 */ /* 0x000fc800078e0207 */
[----:B0-----:R-:W-:-:S05]  /*0ce0*/  @P0 IMAD.WIDE R2, R5, 0x4, R2 ;  /* 0x0000000405020825 */ /* 0x001fca00078e0202 */
[----:B------:R0:W-:Y:S04]  /*0cf0*/  @P0 STG.E desc[UR6][R2.64], RZ ;  /* 0x000000ff02000986 */ /* 0x0001e8000c101906 */
[----:B------:R0:W-:Y:S01]  /*0d00*/  @P0 STG.E desc[UR6][R2.64+0x4], RZ ;  /* 0x000004ff02000986 */ /* 0x0001e2000c101906 */
[----:B------:R-:W-:Y:S05]  /*0d10*/  @P1 EXIT ;  /* 0x000000000000194d */ /* 0x000fea0003800000 */
[----:B0-----:R-:W0:Y:S01]  /*0d20*/  LDC.64 R2, c[0x0][0x390] ;  /* 0x0000e400ff027b82 */ /* 0x001e220000000a00 */
[----:B------:R-:W-:-:S04]  /*0d30*/  @P0 VIADD R7, R7, 0x2 ;  /* 0x0000000207070836 */ /* 0x000fc80000000000 */
[----:B------:R-:W-:-:S04]  /*0d40*/  IMAD R7, R0, R9, R7 ;  /* 0x0000000900077224 */ /* 0x000fc800078e0207 */
[----:B0-----:R-:W-:-:S05]  /*0d50*/  IMAD.WIDE R2, R7, 0x4, R2 ;  /* 0x0000000407027825 */ /* 0x001fca00078e0202 */
[----:B------:R-:W-:Y:S01]  /*0d60*/  STG.E desc[UR6][R2.64], RZ ;  /* 0x000000ff02007986 */ /* 0x000fe2000c101906 */
[----:B------:R-:W-:Y:S05]  /*0d70*/  EXIT ;  /* 0x000000000000794d */ /* 0x000fea0003800000 */
        .weak           $__internal_1_$__cuda_sm20_sqrt_rn_f32_slowpath
        .type           $__internal_1_$__cuda_sm20_sqrt_rn_f32_slowpath,@function
        .size           $__internal_1_$__cuda_sm20_sqrt_rn_f32_slowpath,(.L_x_42 - $__internal_1_$__cuda_sm20_sqrt_rn_f32_slowpath)
$__internal_1_$__cuda_sm20_sqrt_rn_f32_slowpath:
[----:B------:R-:W-:-:S13]  /*0d80*/  LOP3.LUT P0, RZ, R21, 0x7fffffff, RZ, 0xc0, !PT ;  /* 0x7fffffff15ff7812 */ /* 0x000fda000780c0ff */
[----:B------:R-:W-:Y:S01]  /*0d90*/  @!P0 MOV R9, R21 ;  /* 0x0000001500098202 */ /* 0x000fe20000000f00 */
[----:B------:R-:W-:Y:S06]  /*0da0*/  @!P0 BRA `(.L_x_39) ;  /* 0x0000000000408947 */ /* 0x000fec0003800000 */
[----:B------:R-:W-:-:S13]  /*0db0*/  FSETP.GEU.FTZ.AND P0, PT, R21, RZ, PT ;  /* 0x000000ff1500720b */ /* 0x000fda0003f1e000 */
[----:B------:R-:W-:Y:S01]  /*0dc0*/  @!P0 MOV R9, 0x7fffffff ;  /* 0x7fffffff00098802 */ /* 0x000fe20000000f00 */
[----:B------:R-:W-:Y:S06]  /*0dd0*/  @!P0 BRA `(.L_x_39) ;  /* 0x0000000000348947 */ /* 0x000fec0003800000 */
[----:B------:R-:W-:-:S13]  /*0de0*/  FSETP.GTU.FTZ.AND P0, PT, |R21|, +INF , PT ;  /* 0x7f8000001500780b */ /* 0x000fda0003f1c200 */
[----:B------:R-:W-:Y:S01]  /*0df0*/  @P0 FADD.FTZ R9, R21, 1 ;  /* 0x3f80000015090421 */ /* 0x000fe20000010000 */
[----:B------:R-:W-:Y:S06]  /*0e00*/  @P0 BRA `(.L_x_39) ;  /* 0x0000000000280947 */ /* 0x000fec0003800000 */
[----:B------:R-:W-:-:S13]  /*0e10*/  FSETP.NEU.FTZ.AND P0, PT, |R21|, +INF , PT ;  /* 0x7f8000001500780b */ /* 0x000fda0003f1d200 */
[----:B------:R-:W-:-:S04]  /*0e20*/  @P0 FFMA R10, R21, 1.84467440737095516160e+19, RZ ;  /* 0x5f800000150a0823 */ /* 0x000fc800000000ff */
[----:B------:R-:W0:Y:S02]  /*0e30*/  @P0 MUFU.RSQ R9, R10 ;  /* 0x0000000a00090308 */ /* 0x000e240000001400 */
[----:B0-----:R-:W-:Y:S01]  /*0e40*/  @P0 FMUL.FTZ R11, R10, R9 ;  /* 0x000000090a0b0220 */ /* 0x001fe20000410000 */
[----:B------:R-:W-:Y:S01]  /*0e50*/  @P0 FMUL.FTZ R13, R9, 0.5 ;  /* 0x3f000000090d0820 */ /* 0x000fe20000410000 */
[----:B------:R-:W-:Y:S02]  /*0e60*/  @!P0 MOV R9, R21 ;  /* 0x0000001500098202 */ /* 0x000fe40000000f00 */
[----:B------:R-:W-:-:S04]  /*0e70*/  @P0 FADD.FTZ R12, -R11, -RZ ;  /* 0x800000ff0b0c0221 */ /* 0x000fc80000010100 */
[----:B------:R-:W-:-:S04]  /*0e80*/  @P0 FFMA R12, R11, R12, R10 ;  /* 0x0000000c0b0c0223 */ /* 0x000fc8000000000a */
[----:B------:R-:W-:-:S04]  /*0e90*/  @P0 FFMA R12, R12, R13, R11 ;  /* 0x0000000d0c0c0223 */ /* 0x000fc8000000000b */
[----:B------:R-:W-:-:S07]  /*0ea0*/  @P0 FMUL.FTZ R9, R12, 2.3283064365386962891e-10 ;  /* 0x2f8000000c090820 */ /* 0x000fce0000410000 */
.L_x_39:
[----:B------:R-:W-:Y:S01]  /*0eb0*/  HFMA2 R11, -RZ, RZ, 0, 0 ;  /* 0x00000000ff0b7431 */ /* 0x000fe200000001ff */
[----:B------:R-:W-:-:S04]  /*0ec0*/  MOV R10, R14 ;  /* 0x0000000e000a7202 */ /* 0x000fc80000000f00 */
[----:B------:R-:W-:Y:S05]  /*0ed0*/  RET.REL.NODEC R10 `(_Z17compute_distancesPKfS0_Pfiii) ;  /* 0xfffffff00a487950 */ /* 0x000fea0003c3ffff */
.L_x_40:
        /* <DEDUP_REMOVED lines=10> */
.L_x_42:


//--------------------- .nv.shared.reserved.0     --------------------------
	.section	.nv.shared.reserved.0,"aw",@nobits
	.weak		__nv_reservedSMEM_offset_0_alias
	.size		__nv_reservedSMEM_offset_0_alias, 0, 64
	.other		__nv_reservedSMEM_offset_0_alias,@"STO_CUDA_RESERVED_SHARED STV_DEFAULT"
__nv_reservedSMEM_offset_0_alias:
	.zero		0
	.zero		64


//--------------------- .nv.constant0._Z18finalize_centroidsPfPKiii --------------------------
	.section	.nv.constant0._Z18finalize_centroidsPfPKiii,"a",@progbits
	.sectionflags	@""
	.align	4
.nv.constant0._Z18finalize_centroidsPfPKiii:
	.zero		920


//--------------------- .nv.constant0._Z23update_centroids_atomicPKfPKiPfPiiii --------------------------
	.section	.nv.constant0._Z23update_centroids_atomicPKfPKiPfPiiii,"a",@progbits
	.sectionflags	@""
	.align	4
.nv.constant0._Z23update_centroids_atomicPKfPKiPfPiiii:
	.zero		940


//--------------------- .nv.constant0._Z15assign_clustersPKfPiii --------------------------
	.section	.nv.constant0._Z15assign_clustersPKfPiii,"a",@progbits
	.sectionflags	@""
	.align	4
.nv.constant0._Z15assign_clustersPKfPiii:
	.zero		920


//--------------------- .nv.constant0._Z17compute_distancesPKfS0_Pfiii --------------------------
	.section	.nv.constant0._Z17compute_distancesPKfS0_Pfiii,"a",@progbits
	.sectionflags	@""
	.align	4
.nv.constant0._Z17compute_distancesPKfS0_Pfiii:
	.zero		932


//--------------------- SYMBOLS --------------------------

	.type		.nv.reservedSmem.offset0,@object
	.size		.nv.reservedSmem.offset0,0x4
